//
// Generated by NVIDIA NVVM Compiler
//
// Compiler Build ID: CL-36424714
// Cuda compilation tools, release 13.0, V13.0.88
// Based on NVVM 20.0.0
//

.version 9.0
.target sm_100
.address_size 64

	// .globl	_Z10vecAddFP32PfS_S_i
// _ZZ14dotProductFP32PfS_S_iE6shared has been demoted
// _ZZ15dotProductMixedP6__halfS0_PfiE6shared has been demoted

.visible .entry _Z10vecAddFP32PfS_S_i(
	.param .u64 .ptr .align 1 _Z10vecAddFP32PfS_S_i_param_0,
	.param .u64 .ptr .align 1 _Z10vecAddFP32PfS_S_i_param_1,
	.param .u64 .ptr .align 1 _Z10vecAddFP32PfS_S_i_param_2,
	.param .u32 _Z10vecAddFP32PfS_S_i_param_3
)
{
	.reg .pred 	%p<2>;
	.reg .b32 	%r<6>;
	.reg .b32 	%f<4>;
	.reg .b64 	%rd<11>;

	ld.param.u64 	%rd1, [_Z10vecAddFP32PfS_S_i_param_0];
	ld.param.u64 	%rd2, [_Z10vecAddFP32PfS_S_i_param_1];
	ld.param.u64 	%rd3, [_Z10vecAddFP32PfS_S_i_param_2];
	ld.param.u32 	%r2, [_Z10vecAddFP32PfS_S_i_param_3];
	mov.u32 	%r3, %ctaid.x;
	mov.u32 	%r4, %ntid.x;
	mov.u32 	%r5, %tid.x;
	mad.lo.s32 	%r1, %r3, %r4, %r5;
	setp.ge.s32 	%p1, %r1, %r2;
	@%p1 bra 	$L__BB0_2;
	cvta.to.global.u64 	%rd4, %rd1;
	cvta.to.global.u64 	%rd5, %rd2;
	cvta.to.global.u64 	%rd6, %rd3;
	mul.wide.s32 	%rd7, %r1, 4;
	add.s64 	%rd8, %rd4, %rd7;
	ld.global.f32 	%f1, [%rd8];
	add.s64 	%rd9, %rd5, %rd7;
	ld.global.f32 	%f2, [%rd9];
	add.f32 	%f3, %f1, %f2;
	add.s64 	%rd10, %rd6, %rd7;
	st.global.f32 	[%rd10], %f3;
$L__BB0_2:
	ret;

}
	// .globl	_Z10vecAddFP16P6__halfS0_S0_i
.visible .entry _Z10vecAddFP16P6__halfS0_S0_i(
	.param .u64 .ptr .align 1 _Z10vecAddFP16P6__halfS0_S0_i_param_0,
	.param .u64 .ptr .align 1 _Z10vecAddFP16P6__halfS0_S0_i_param_1,
	.param .u64 .ptr .align 1 _Z10vecAddFP16P6__halfS0_S0_i_param_2,
	.param .u32 _Z10vecAddFP16P6__halfS0_S0_i_param_3
)
{
	.reg .pred 	%p<2>;
	.reg .b16 	%rs<4>;
	.reg .b32 	%r<6>;
	.reg .b64 	%rd<11>;

	ld.param.u64 	%rd1, [_Z10vecAddFP16P6__halfS0_S0_i_param_0];
	ld.param.u64 	%rd2, [_Z10vecAddFP16P6__halfS0_S0_i_param_1];
	ld.param.u64 	%rd3, [_Z10vecAddFP16P6__halfS0_S0_i_param_2];
	ld.param.u32 	%r2, [_Z10vecAddFP16P6__halfS0_S0_i_param_3];
	mov.u32 	%r3, %ctaid.x;
	mov.u32 	%r4, %ntid.x;
	mov.u32 	%r5, %tid.x;
	mad.lo.s32 	%r1, %r3, %r4, %r5;
	setp.ge.s32 	%p1, %r1, %r2;
	@%p1 bra 	$L__BB1_2;
	cvta.to.global.u64 	%rd4, %rd1;
	cvta.to.global.u64 	%rd5, %rd2;
	cvta.to.global.u64 	%rd6, %rd3;
	mul.wide.s32 	%rd7, %r1, 2;
	add.s64 	%rd8, %rd4, %rd7;
	ld.global.u16 	%rs2, [%rd8];
	add.s64 	%rd9, %rd5, %rd7;
	ld.global.u16 	%rs3, [%rd9];
	// begin inline asm
	{add.f16 %rs1,%rs2,%rs3;
}
	// end inline asm
	add.s64 	%rd10, %rd6, %rd7;
	st.global.u16 	[%rd10], %rs1;
$L__BB1_2:
	ret;

}
	// .globl	_Z11vecAddMixedP6__halfS0_S0_i
.visible .entry _Z11vecAddMixedP6__halfS0_S0_i(
	.param .u64 .ptr .align 1 _Z11vecAddMixedP6__halfS0_S0_i_param_0,
	.param .u64 .ptr .align 1 _Z11vecAddMixedP6__halfS0_S0_i_param_1,
	.param .u64 .ptr .align 1 _Z11vecAddMixedP6__halfS0_S0_i_param_2,
	.param .u32 _Z11vecAddMixedP6__halfS0_S0_i_param_3
)
{
	.reg .pred 	%p<2>;
	.reg .b16 	%rs<4>;
	.reg .b32 	%r<6>;
	.reg .b32 	%f<4>;
	.reg .b64 	%rd<11>;

	ld.param.u64 	%rd1, [_Z11vecAddMixedP6__halfS0_S0_i_param_0];
	ld.param.u64 	%rd2, [_Z11vecAddMixedP6__halfS0_S0_i_param_1];
	ld.param.u64 	%rd3, [_Z11vecAddMixedP6__halfS0_S0_i_param_2];
	ld.param.u32 	%r2, [_Z11vecAddMixedP6__halfS0_S0_i_param_3];
	mov.u32 	%r3, %ctaid.x;
	mov.u32 	%r4, %ntid.x;
	mov.u32 	%r5, %tid.x;
	mad.lo.s32 	%r1, %r3, %r4, %r5;
	setp.ge.s32 	%p1, %r1, %r2;
	@%p1 bra 	$L__BB2_2;
	cvta.to.global.u64 	%rd4, %rd1;
	cvta.to.global.u64 	%rd5, %rd2;
	cvta.to.global.u64 	%rd6, %rd3;
	mul.wide.s32 	%rd7, %r1, 2;
	add.s64 	%rd8, %rd4, %rd7;
	ld.global.u16 	%rs1, [%rd8];
	// begin inline asm
	{  cvt.f32.f16 %f1, %rs1;}

	// end inline asm
	add.s64 	%rd9, %rd5, %rd7;
	ld.global.u16 	%rs2, [%rd9];
	// begin inline asm
	{  cvt.f32.f16 %f2, %rs2;}

	// end inline asm
	add.f32 	%f3, %f1, %f2;
	// begin inline asm
	{  cvt.rn.f16.f32 %rs3, %f3;}

	// end inline asm
	add.s64 	%rd10, %rd6, %rd7;
	st.global.u16 	[%rd10], %rs3;
$L__BB2_2:
	ret;

}
	// .globl	_Z14dotProductFP32PfS_S_i
.visible .entry _Z14dotProductFP32PfS_S_i(
	.param .u64 .ptr .align 1 _Z14dotProductFP32PfS_S_i_param_0,
	.param .u64 .ptr .align 1 _Z14dotProductFP32PfS_S_i_param_1,
	.param .u64 .ptr .align 1 _Z14dotProductFP32PfS_S_i_param_2,
	.param .u32 _Z14dotProductFP32PfS_S_i_param_3
)
{
	.reg .pred 	%p<6>;
	.reg .b32 	%r<14>;
	.reg .b32 	%f<12>;
	.reg .b64 	%rd<10>;
	// demoted variable
	.shared .align 4 .b8 _ZZ14dotProductFP32PfS_S_iE6shared[1024];
	ld.param.u64 	%rd1, [_Z14dotProductFP32PfS_S_i_param_0];
	ld.param.u64 	%rd2, [_Z14dotProductFP32PfS_S_i_param_1];
	ld.param.u64 	%rd3, [_Z14dotProductFP32PfS_S_i_param_2];
	ld.param.u32 	%r7, [_Z14dotProductFP32PfS_S_i_param_3];
	mov.u32 	%r8, %ctaid.x;
	mov.u32 	%r13, %ntid.x;
	mov.u32 	%r2, %tid.x;
	mad.lo.s32 	%r3, %r8, %r13, %r2;
	setp.ge.s32 	%p1, %r3, %r7;
	mov.f32 	%f11, 0f00000000;
	@%p1 bra 	$L__BB3_2;
	cvta.to.global.u64 	%rd4, %rd1;
	cvta.to.global.u64 	%rd5, %rd2;
	mul.wide.s32 	%rd6, %r3, 4;
	add.s64 	%rd7, %rd4, %rd6;
	ld.global.f32 	%f4, [%rd7];
	add.s64 	%rd8, %rd5, %rd6;
	ld.global.f32 	%f5, [%rd8];
	mul.f32 	%f11, %f4, %f5;
$L__BB3_2:
	shl.b32 	%r9, %r2, 2;
	mov.u32 	%r10, _ZZ14dotProductFP32PfS_S_iE6shared;
	add.s32 	%r4, %r10, %r9;
	st.shared.f32 	[%r4], %f11;
	bar.sync 	0;
	setp.lt.u32 	%p2, %r13, 2;
	@%p2 bra 	$L__BB3_6;
$L__BB3_3:
	shr.u32 	%r6, %r13, 1;
	setp.ge.u32 	%p3, %r2, %r6;
	@%p3 bra 	$L__BB3_5;
	shl.b32 	%r11, %r6, 2;
	add.s32 	%r12, %r4, %r11;
	ld.shared.f32 	%f6, [%r12];
	ld.shared.f32 	%f7, [%r4];
	add.f32 	%f8, %f6, %f7;
	st.shared.f32 	[%r4], %f8;
$L__BB3_5:
	bar.sync 	0;
	setp.gt.u32 	%p4, %r13, 3;
	mov.u32 	%r13, %r6;
	@%p4 bra 	$L__BB3_3;
$L__BB3_6:
	setp.ne.s32 	%p5, %r2, 0;
	@%p5 bra 	$L__BB3_8;
	ld.shared.f32 	%f9, [_ZZ14dotProductFP32PfS_S_iE6shared];
	cvta.to.global.u64 	%rd9, %rd3;
	atom.global.add.f32 	%f10, [%rd9], %f9;
$L__BB3_8:
	ret;

}
	// .globl	_Z15dotProductMixedP6__halfS0_Pfi
.visible .entry _Z15dotProductMixedP6__halfS0_Pfi(
	.param .u64 .ptr .align 1 _Z15dotProductMixedP6__halfS0_Pfi_param_0,
	.param .u64 .ptr .align 1 _Z15dotProductMixedP6__halfS0_Pfi_param_1,
	.param .u64 .ptr .align 1 _Z15dotProductMixedP6__halfS0_Pfi_param_2,
	.param .u32 _Z15dotProductMixedP6__halfS0_Pfi_param_3
)
{
	.reg .pred 	%p<6>;
	.reg .b16 	%rs<3>;
	.reg .b32 	%r<14>;
	.reg .b32 	%f<12>;
	.reg .b64 	%rd<10>;
	// demoted variable
	.shared .align 4 .b8 _ZZ15dotProductMixedP6__halfS0_PfiE6shared[1024];
	ld.param.u64 	%rd1, [_Z15dotProductMixedP6__halfS0_Pfi_param_0];
	ld.param.u64 	%rd2, [_Z15dotProductMixedP6__halfS0_Pfi_param_1];
	ld.param.u64 	%rd3, [_Z15dotProductMixedP6__halfS0_Pfi_param_2];
	ld.param.u32 	%r7, [_Z15dotProductMixedP6__halfS0_Pfi_param_3];
	mov.u32 	%r8, %ctaid.x;
	mov.u32 	%r13, %ntid.x;
	mov.u32 	%r2, %tid.x;
	mad.lo.s32 	%r3, %r8, %r13, %r2;
	setp.ge.s32 	%p1, %r3, %r7;
	mov.f32 	%f11, 0f00000000;
	@%p1 bra 	$L__BB4_2;
	cvta.to.global.u64 	%rd4, %rd1;
	cvta.to.global.u64 	%rd5, %rd2;
	mul.wide.s32 	%rd6, %r3, 2;
	add.s64 	%rd7, %rd4, %rd6;
	ld.global.u16 	%rs1, [%rd7];
	// begin inline asm
	{  cvt.f32.f16 %f4, %rs1;}

	// end inline asm
	add.s64 	%rd8, %rd5, %rd6;
	ld.global.u16 	%rs2, [%rd8];
	// begin inline asm
	{  cvt.f32.f16 %f5, %rs2;}

	// end inline asm
	mul.f32 	%f11, %f4, %f5;
$L__BB4_2:
	shl.b32 	%r9, %r2, 2;
	mov.u32 	%r10, _ZZ15dotProductMixedP6__halfS0_PfiE6shared;
	add.s32 	%r4, %r10, %r9;
	st.shared.f32 	[%r4], %f11;
	bar.sync 	0;
	setp.lt.u32 	%p2, %r13, 2;
	@%p2 bra 	$L__BB4_6;
$L__BB4_3:
	shr.u32 	%r6, %r13, 1;
	setp.ge.u32 	%p3, %r2, %r6;
	@%p3 bra 	$L__BB4_5;
	shl.b32 	%r11, %r6, 2;
	add.s32 	%r12, %r4, %r11;
	ld.shared.f32 	%f6, [%r12];
	ld.shared.f32 	%f7, [%r4];
	add.f32 	%f8, %f6, %f7;
	st.shared.f32 	[%r4], %f8;
$L__BB4_5:
	bar.sync 	0;
	setp.gt.u32 	%p4, %r13, 3;
	mov.u32 	%r13, %r6;
	@%p4 bra 	$L__BB4_3;
$L__BB4_6:
	setp.ne.s32 	%p5, %r2, 0;
	@%p5 bra 	$L__BB4_8;
	ld.shared.f32 	%f9, [_ZZ15dotProductMixedP6__halfS0_PfiE6shared];
	cvta.to.global.u64 	%rd9, %rd3;
	atom.global.add.f32 	%f10, [%rd9], %f9;
$L__BB4_8:
	ret;

}
	// .globl	_Z10matMulFP32PfS_S_i
.visible .entry _Z10matMulFP32PfS_S_i(
	.param .u64 .ptr .align 1 _Z10matMulFP32PfS_S_i_param_0,
	.param .u64 .ptr .align 1 _Z10matMulFP32PfS_S_i_param_1,
	.param .u64 .ptr .align 1 _Z10matMulFP32PfS_S_i_param_2,
	.param .u32 _Z10matMulFP32PfS_S_i_param_3
)
{
	.reg .pred 	%p<10>;
	.reg .b32 	%r<40>;
	.reg .b32 	%f<67>;
	.reg .b64 	%rd<67>;

	ld.param.u64 	%rd14, [_Z10matMulFP32PfS_S_i_param_0];
	ld.param.u64 	%rd15, [_Z10matMulFP32PfS_S_i_param_1];
	ld.param.u32 	%r18, [_Z10matMulFP32PfS_S_i_param_3];
	cvta.to.global.u64 	%rd1, %rd15;
	cvta.to.global.u64 	%rd2, %rd14;
	mov.u32 	%r19, %ctaid.y;
	mov.u32 	%r20, %ntid.y;
	mov.u32 	%r21, %tid.y;
	mad.lo.s32 	%r1, %r19, %r20, %r21;
	mov.u32 	%r22, %ctaid.x;
	mov.u32 	%r23, %ntid.x;
	mov.u32 	%r24, %tid.x;
	mad.lo.s32 	%r2, %r22, %r23, %r24;
	max.s32 	%r25, %r1, %r2;
	setp.ge.s32 	%p1, %r25, %r18;
	@%p1 bra 	$L__BB5_13;
	mul.lo.s32 	%r3, %r18, %r1;
	and.b32  	%r4, %r18, 7;
	setp.lt.u32 	%p2, %r18, 8;
	mov.f32 	%f66, 0f00000000;
	mov.b32 	%r38, 0;
	@%p2 bra 	$L__BB5_4;
	and.b32  	%r38, %r18, 2147483640;
	neg.s32 	%r36, %r38;
	mul.wide.s32 	%rd16, %r18, 4;
	add.s64 	%rd3, %rd1, %rd16;
	shl.b32 	%r7, %r18, 3;
	mul.wide.s32 	%rd17, %r18, 8;
	add.s64 	%rd4, %rd1, %rd17;
	mul.wide.s32 	%rd18, %r18, 12;
	add.s64 	%rd5, %rd1, %rd18;
	mul.wide.s32 	%rd19, %r18, 16;
	add.s64 	%rd6, %rd1, %rd19;
	mul.wide.s32 	%rd20, %r18, 20;
	add.s64 	%rd7, %rd1, %rd20;
	mul.wide.s32 	%rd21, %r18, 24;
	add.s64 	%rd8, %rd1, %rd21;
	mul.wide.s32 	%rd22, %r18, 28;
	add.s64 	%rd9, %rd1, %rd22;
	mul.wide.u32 	%rd23, %r3, 4;
	add.s64 	%rd24, %rd23, %rd2;
	add.s64 	%rd66, %rd24, 16;
	mov.f32 	%f66, 0f00000000;
	mov.u32 	%r35, %r2;
$L__BB5_3:
	.pragma "nounroll";
	mul.wide.s32 	%rd25, %r35, 4;
	add.s64 	%rd26, %rd3, %rd25;
	add.s64 	%rd27, %rd4, %rd25;
	add.s64 	%rd28, %rd5, %rd25;
	add.s64 	%rd29, %rd6, %rd25;
	add.s64 	%rd30, %rd7, %rd25;
	add.s64 	%rd31, %rd8, %rd25;
	add.s64 	%rd32, %rd9, %rd25;
	add.s64 	%rd33, %rd1, %rd25;
	ld.global.f32 	%f16, [%rd66+-16];
	ld.global.f32 	%f17, [%rd33];
	fma.rn.f32 	%f18, %f16, %f17, %f66;
	ld.global.f32 	%f19, [%rd66+-12];
	ld.global.f32 	%f20, [%rd26];
	fma.rn.f32 	%f21, %f19, %f20, %f18;
	ld.global.f32 	%f22, [%rd66+-8];
	ld.global.f32 	%f23, [%rd27];
	fma.rn.f32 	%f24, %f22, %f23, %f21;
	ld.global.f32 	%f25, [%rd66+-4];
	ld.global.f32 	%f26, [%rd28];
	fma.rn.f32 	%f27, %f25, %f26, %f24;
	ld.global.f32 	%f28, [%rd66];
	ld.global.f32 	%f29, [%rd29];
	fma.rn.f32 	%f30, %f28, %f29, %f27;
	ld.global.f32 	%f31, [%rd66+4];
	ld.global.f32 	%f32, [%rd30];
	fma.rn.f32 	%f33, %f31, %f32, %f30;
	ld.global.f32 	%f34, [%rd66+8];
	ld.global.f32 	%f35, [%rd31];
	fma.rn.f32 	%f36, %f34, %f35, %f33;
	ld.global.f32 	%f37, [%rd66+12];
	ld.global.f32 	%f38, [%rd32];
	fma.rn.f32 	%f66, %f37, %f38, %f36;
	add.s32 	%r36, %r36, 8;
	add.s32 	%r35, %r35, %r7;
	add.s64 	%rd66, %rd66, 32;
	setp.ne.s32 	%p3, %r36, 0;
	@%p3 bra 	$L__BB5_3;
$L__BB5_4:
	setp.eq.s32 	%p4, %r4, 0;
	@%p4 bra 	$L__BB5_12;
	and.b32  	%r13, %r18, 3;
	setp.lt.u32 	%p5, %r4, 4;
	@%p5 bra 	$L__BB5_7;
	add.s32 	%r27, %r38, %r3;
	mul.wide.u32 	%rd34, %r27, 4;
	add.s64 	%rd35, %rd2, %rd34;
	ld.global.f32 	%f40, [%rd35];
	mad.lo.s32 	%r28, %r38, %r18, %r2;
	mul.wide.s32 	%rd36, %r28, 4;
	add.s64 	%rd37, %rd1, %rd36;
	ld.global.f32 	%f41, [%rd37];
	fma.rn.f32 	%f42, %f40, %f41, %f66;
	cvt.u64.u32 	%rd38, %r3;
	cvt.u64.u32 	%rd39, %r38;
	add.s64 	%rd40, %rd39, %rd38;
	shl.b64 	%rd41, %rd40, 2;
	add.s64 	%rd42, %rd2, %rd41;
	ld.global.f32 	%f43, [%rd42+4];
	mul.wide.s32 	%rd43, %r18, 4;
	add.s64 	%rd44, %rd37, %rd43;
	ld.global.f32 	%f44, [%rd44];
	fma.rn.f32 	%f45, %f43, %f44, %f42;
	ld.global.f32 	%f46, [%rd42+8];
	add.s64 	%rd45, %rd44, %rd43;
	ld.global.f32 	%f47, [%rd45];
	fma.rn.f32 	%f48, %f46, %f47, %f45;
	ld.global.f32 	%f49, [%rd42+12];
	add.s64 	%rd46, %rd45, %rd43;
	ld.global.f32 	%f50, [%rd46];
	fma.rn.f32 	%f66, %f49, %f50, %f48;
	add.s32 	%r38, %r38, 4;
$L__BB5_7:
	setp.eq.s32 	%p6, %r13, 0;
	@%p6 bra 	$L__BB5_12;
	setp.eq.s32 	%p7, %r13, 1;
	@%p7 bra 	$L__BB5_10;
	add.s32 	%r29, %r38, %r3;
	mul.wide.u32 	%rd47, %r29, 4;
	add.s64 	%rd48, %rd2, %rd47;
	ld.global.f32 	%f52, [%rd48];
	mad.lo.s32 	%r30, %r38, %r18, %r2;
	mul.wide.s32 	%rd49, %r30, 4;
	add.s64 	%rd50, %rd1, %rd49;
	ld.global.f32 	%f53, [%rd50];
	fma.rn.f32 	%f54, %f52, %f53, %f66;
	cvt.u64.u32 	%rd51, %r3;
	cvt.u64.u32 	%rd52, %r38;
	add.s64 	%rd53, %rd52, %rd51;
	shl.b64 	%rd54, %rd53, 2;
	add.s64 	%rd55, %rd2, %rd54;
	ld.global.f32 	%f55, [%rd55+4];
	mul.wide.s32 	%rd56, %r18, 4;
	add.s64 	%rd57, %rd50, %rd56;
	ld.global.f32 	%f56, [%rd57];
	fma.rn.f32 	%f66, %f55, %f56, %f54;
	add.s32 	%r38, %r38, 2;
$L__BB5_10:
	and.b32  	%r31, %r18, 1;
	setp.eq.b32 	%p8, %r31, 1;
	not.pred 	%p9, %p8;
	@%p9 bra 	$L__BB5_12;
	add.s32 	%r32, %r38, %r3;
	mul.wide.u32 	%rd58, %r32, 4;
	add.s64 	%rd59, %rd2, %rd58;
	ld.global.f32 	%f57, [%rd59];
	mad.lo.s32 	%r33, %r38, %r18, %r2;
	mul.wide.s32 	%rd60, %r33, 4;
	add.s64 	%rd61, %rd1, %rd60;
	ld.global.f32 	%f58, [%rd61];
	fma.rn.f32 	%f66, %f57, %f58, %f66;
$L__BB5_12:
	ld.param.u64 	%rd65, [_Z10matMulFP32PfS_S_i_param_2];
	add.s32 	%r34, %r3, %r2;
	cvta.to.global.u64 	%rd62, %rd65;
	mul.wide.s32 	%rd63, %r34, 4;
	add.s64 	%rd64, %rd62, %rd63;
	st.global.f32 	[%rd64], %f66;
$L__BB5_13:
	ret;

}
	// .globl	_Z11matMulMixedP6__halfS0_Pfi
.visible .entry _Z11matMulMixedP6__halfS0_Pfi(
	.param .u64 .ptr .align 1 _Z11matMulMixedP6__halfS0_Pfi_param_0,
	.param .u64 .ptr .align 1 _Z11matMulMixedP6__halfS0_Pfi_param_1,
	.param .u64 .ptr .align 1 _Z11matMulMixedP6__halfS0_Pfi_param_2,
	.param .u32 _Z11matMulMixedP6__halfS0_Pfi_param_3
)
{
	.reg .pred 	%p<10>;
	.reg .b16 	%rs<31>;
	.reg .b32 	%r<40>;
	.reg .b32 	%f<67>;
	.reg .b64 	%rd<67>;

	ld.param.u64 	%rd14, [_Z11matMulMixedP6__halfS0_Pfi_param_0];
	ld.param.u64 	%rd15, [_Z11matMulMixedP6__halfS0_Pfi_param_1];
	ld.param.u32 	%r18, [_Z11matMulMixedP6__halfS0_Pfi_param_3];
	cvta.to.global.u64 	%rd1, %rd15;
	cvta.to.global.u64 	%rd2, %rd14;
	mov.u32 	%r19, %ctaid.y;
	mov.u32 	%r20, %ntid.y;
	mov.u32 	%r21, %tid.y;
	mad.lo.s32 	%r1, %r19, %r20, %r21;
	mov.u32 	%r22, %ctaid.x;
	mov.u32 	%r23, %ntid.x;
	mov.u32 	%r24, %tid.x;
	mad.lo.s32 	%r2, %r22, %r23, %r24;
	max.s32 	%r25, %r1, %r2;
	setp.ge.s32 	%p1, %r25, %r18;
	@%p1 bra 	$L__BB6_13;
	mul.lo.s32 	%r3, %r18, %r1;
	and.b32  	%r4, %r18, 7;
	setp.lt.u32 	%p2, %r18, 8;
	mov.f32 	%f66, 0f00000000;
	mov.b32 	%r38, 0;
	@%p2 bra 	$L__BB6_4;
	and.b32  	%r38, %r18, 2147483640;
	neg.s32 	%r36, %r38;
	mul.wide.s32 	%rd16, %r18, 2;
	add.s64 	%rd3, %rd1, %rd16;
	shl.b32 	%r7, %r18, 3;
	mul.wide.s32 	%rd17, %r18, 4;
	add.s64 	%rd4, %rd1, %rd17;
	mul.wide.s32 	%rd18, %r18, 6;
	add.s64 	%rd5, %rd1, %rd18;
	mul.wide.s32 	%rd19, %r18, 8;
	add.s64 	%rd6, %rd1, %rd19;
	mul.wide.s32 	%rd20, %r18, 10;
	add.s64 	%rd7, %rd1, %rd20;
	mul.wide.s32 	%rd21, %r18, 12;
	add.s64 	%rd8, %rd1, %rd21;
	mul.wide.s32 	%rd22, %r18, 14;
	add.s64 	%rd9, %rd1, %rd22;
	mul.wide.u32 	%rd23, %r3, 2;
	add.s64 	%rd24, %rd23, %rd2;
	add.s64 	%rd66, %rd24, 8;
	mov.f32 	%f66, 0f00000000;
	mov.u32 	%r35, %r2;
$L__BB6_3:
	.pragma "nounroll";
	mul.wide.s32 	%rd25, %r35, 2;
	add.s64 	%rd26, %rd3, %rd25;
	add.s64 	%rd27, %rd4, %rd25;
	add.s64 	%rd28, %rd5, %rd25;
	add.s64 	%rd29, %rd6, %rd25;
	add.s64 	%rd30, %rd7, %rd25;
	add.s64 	%rd31, %rd8, %rd25;
	add.s64 	%rd32, %rd9, %rd25;
	add.s64 	%rd33, %rd1, %rd25;
	ld.global.u16 	%rs1, [%rd66+-8];
	// begin inline asm
	{  cvt.f32.f16 %f16, %rs1;}

	// end inline asm
	ld.global.u16 	%rs2, [%rd33];
	// begin inline asm
	{  cvt.f32.f16 %f17, %rs2;}

	// end inline asm
	fma.rn.f32 	%f32, %f16, %f17, %f66;
	ld.global.u16 	%rs3, [%rd66+-6];
	// begin inline asm
	{  cvt.f32.f16 %f18, %rs3;}

	// end inline asm
	ld.global.u16 	%rs4, [%rd26];
	// begin inline asm
	{  cvt.f32.f16 %f19, %rs4;}

	// end inline asm
	fma.rn.f32 	%f33, %f18, %f19, %f32;
	ld.global.u16 	%rs5, [%rd66+-4];
	// begin inline asm
	{  cvt.f32.f16 %f20, %rs5;}

	// end inline asm
	ld.global.u16 	%rs6, [%rd27];
	// begin inline asm
	{  cvt.f32.f16 %f21, %rs6;}

	// end inline asm
	fma.rn.f32 	%f34, %f20, %f21, %f33;
	ld.global.u16 	%rs7, [%rd66+-2];
	// begin inline asm
	{  cvt.f32.f16 %f22, %rs7;}

	// end inline asm
	ld.global.u16 	%rs8, [%rd28];
	// begin inline asm
	{  cvt.f32.f16 %f23, %rs8;}

	// end inline asm
	fma.rn.f32 	%f35, %f22, %f23, %f34;
	ld.global.u16 	%rs9, [%rd66];
	// begin inline asm
	{  cvt.f32.f16 %f24, %rs9;}

	// end inline asm
	ld.global.u16 	%rs10, [%rd29];
	// begin inline asm
	{  cvt.f32.f16 %f25, %rs10;}

	// end inline asm
	fma.rn.f32 	%f36, %f24, %f25, %f35;
	ld.global.u16 	%rs11, [%rd66+2];
	// begin inline asm
	{  cvt.f32.f16 %f26, %rs11;}

	// end inline asm
	ld.global.u16 	%rs12, [%rd30];
	// begin inline asm
	{  cvt.f32.f16 %f27, %rs12;}

	// end inline asm
	fma.rn.f32 	%f37, %f26, %f27, %f36;
	ld.global.u16 	%rs13, [%rd66+4];
	// begin inline asm
	{  cvt.f32.f16 %f28, %rs13;}

	// end inline asm
	ld.global.u16 	%rs14, [%rd31];
	// begin inline asm
	{  cvt.f32.f16 %f29, %rs14;}

	// end inline asm
	fma.rn.f32 	%f38, %f28, %f29, %f37;
	ld.global.u16 	%rs15, [%rd66+6];
	// begin inline asm
	{  cvt.f32.f16 %f30, %rs15;}

	// end inline asm
	ld.global.u16 	%rs16, [%rd32];
	// begin inline asm
	{  cvt.f32.f16 %f31, %rs16;}

	// end inline asm
	fma.rn.f32 	%f66, %f30, %f31, %f38;
	add.s32 	%r36, %r36, 8;
	add.s32 	%r35, %r35, %r7;
	add.s64 	%rd66, %rd66, 16;
	setp.ne.s32 	%p3, %r36, 0;
	@%p3 bra 	$L__BB6_3;
$L__BB6_4:
	setp.eq.s32 	%p4, %r4, 0;
	@%p4 bra 	$L__BB6_12;
	and.b32  	%r13, %r18, 3;
	setp.lt.u32 	%p5, %r4, 4;
	@%p5 bra 	$L__BB6_7;
	add.s32 	%r27, %r38, %r3;
	mul.wide.u32 	%rd34, %r27, 2;
	add.s64 	%rd35, %rd2, %rd34;
	ld.global.u16 	%rs17, [%rd35];
	// begin inline asm
	{  cvt.f32.f16 %f40, %rs17;}

	// end inline asm
	mad.lo.s32 	%r28, %r38, %r18, %r2;
	mul.wide.s32 	%rd36, %r28, 2;
	add.s64 	%rd37, %rd1, %rd36;
	ld.global.u16 	%rs18, [%rd37];
	// begin inline asm
	{  cvt.f32.f16 %f41, %rs18;}

	// end inline asm
	fma.rn.f32 	%f48, %f40, %f41, %f66;
	cvt.u64.u32 	%rd38, %r3;
	cvt.u64.u32 	%rd39, %r38;
	add.s64 	%rd40, %rd39, %rd38;
	shl.b64 	%rd41, %rd40, 1;
	add.s64 	%rd42, %rd2, %rd41;
	ld.global.u16 	%rs19, [%rd42+2];
	// begin inline asm
	{  cvt.f32.f16 %f42, %rs19;}

	// end inline asm
	mul.wide.s32 	%rd43, %r18, 2;
	add.s64 	%rd44, %rd37, %rd43;
	ld.global.u16 	%rs20, [%rd44];
	// begin inline asm
	{  cvt.f32.f16 %f43, %rs20;}

	// end inline asm
	fma.rn.f32 	%f49, %f42, %f43, %f48;
	ld.global.u16 	%rs21, [%rd42+4];
	// begin inline asm
	{  cvt.f32.f16 %f44, %rs21;}

	// end inline asm
	add.s64 	%rd45, %rd44, %rd43;
	ld.global.u16 	%rs22, [%rd45];
	// begin inline asm
	{  cvt.f32.f16 %f45, %rs22;}

	// end inline asm
	fma.rn.f32 	%f50, %f44, %f45, %f49;
	ld.global.u16 	%rs23, [%rd42+6];
	// begin inline asm
	{  cvt.f32.f16 %f46, %rs23;}

	// end inline asm
	add.s64 	%rd46, %rd45, %rd43;
	ld.global.u16 	%rs24, [%rd46];
	// begin inline asm
	{  cvt.f32.f16 %f47, %rs24;}

	// end inline asm
	fma.rn.f32 	%f66, %f46, %f47, %f50;
	add.s32 	%r38, %r38, 4;
$L__BB6_7:
	setp.eq.s32 	%p6, %r13, 0;
	@%p6 bra 	$L__BB6_12;
	setp.eq.s32 	%p7, %r13, 1;
	@%p7 bra 	$L__BB6_10;
	add.s32 	%r29, %r38, %r3;
	mul.wide.u32 	%rd47, %r29, 2;
	add.s64 	%rd48, %rd2, %rd47;
	ld.global.u16 	%rs25, [%rd48];
	// begin inline asm
	{  cvt.f32.f16 %f52, %rs25;}

	// end inline asm
	mad.lo.s32 	%r30, %r38, %r18, %r2;
	mul.wide.s32 	%rd49, %r30, 2;
	add.s64 	%rd50, %rd1, %rd49;
	ld.global.u16 	%rs26, [%rd50];
	// begin inline asm
	{  cvt.f32.f16 %f53, %rs26;}

	// end inline asm
	fma.rn.f32 	%f56, %f52, %f53, %f66;
	cvt.u64.u32 	%rd51, %r3;
	cvt.u64.u32 	%rd52, %r38;
	add.s64 	%rd53, %rd52, %rd51;
	shl.b64 	%rd54, %rd53, 1;
	add.s64 	%rd55, %rd2, %rd54;
	ld.global.u16 	%rs27, [%rd55+2];
	// begin inline asm
	{  cvt.f32.f16 %f54, %rs27;}

	// end inline asm
	mul.wide.s32 	%rd56, %r18, 2;
	add.s64 	%rd57, %rd50, %rd56;
	ld.global.u16 	%rs28, [%rd57];
	// begin inline asm
	{  cvt.f32.f16 %f55, %rs28;}

	// end inline asm
	fma.rn.f32 	%f66, %f54, %f55, %f56;
	add.s32 	%r38, %r38, 2;
$L__BB6_10:
	and.b32  	%r31, %r18, 1;
	setp.eq.b32 	%p8, %r31, 1;
	not.pred 	%p9, %p8;
	@%p9 bra 	$L__BB6_12;
	add.s32 	%r32, %r38, %r3;
	mul.wide.u32 	%rd58, %r32, 2;
	add.s64 	%rd59, %rd2, %rd58;
	ld.global.u16 	%rs29, [%rd59];
	// begin inline asm
	{  cvt.f32.f16 %f57, %rs29;}

	// end inline asm
	mad.lo.s32 	%r33, %r38, %r18, %r2;
	mul.wide.s32 	%rd60, %r33, 2;
	add.s64 	%rd61, %rd1, %rd60;
	ld.global.u16 	%rs30, [%rd61];
	// begin inline asm
	{  cvt.f32.f16 %f58, %rs30;}

	// end inline asm
	fma.rn.f32 	%f66, %f57, %f58, %f66;
$L__BB6_12:
	ld.param.u64 	%rd65, [_Z11matMulMixedP6__halfS0_Pfi_param_2];
	add.s32 	%r34, %r3, %r2;
	cvta.to.global.u64 	%rd62, %rd65;
	mul.wide.s32 	%rd63, %r34, 4;
	add.s64 	%rd64, %rd62, %rd63;
	st.global.f32 	[%rd64], %f66;
$L__BB6_13:
	ret;

}


// ===== COMPILED SASS (sm_100) =====

	.target	sm_100

	.elftype	@"ET_EXEC"


//--------------------- .note.nv.tkinfo           --------------------------
	.section	.note.nv.tkinfo,"",@"SHT_NOTE"
	.sectionflags	@"SHF_NOTE_NV_TKINFO"
	.tkinfo
        /*0018*/ 	.word	0x00000002
        /*0030*/ 	.string	""
        /*0030*/ 	.string	"ptxas"
        /*0030*/ 	.string	"Cuda compilation tools, release 13.0, V13.0.88"
        /*0030*/ 	.string	"Build cuda_13.0.r13.0/compiler.36424714_0"
        /*0030*/ 	.string	"-arch sm_100 -m 64 "



//--------------------- .note.nv.cuinfo           --------------------------
	.section	.note.nv.cuinfo,"",@"SHT_NOTE"
	.sectionflags	@"SHF_NOTE_NV_CUINFO"
        /*0018*/ 	.short	0x0002
        /*001a*/ 	.short	0x0064
        /*001c*/ 	.short	0x0082
	.zero		2


//--------------------- .nv.info                  --------------------------
	.section	.nv.info,"",@"SHT_CUDA_INFO"
	.align	4


	//----- nvinfo : EIATTR_REGCOUNT
	.align		4
        /*0000*/ 	.byte	0x04, 0x2f
        /*0002*/ 	.short	(.L_1 - .L_0)
	.align		4
.L_0:
        /*0004*/ 	.word	index@(_Z10vecAddFP32PfS_S_i)
        /*0008*/ 	.word	0x0000000c


	//----- nvinfo : EIATTR_FRAME_SIZE
	.align		4
.L_1:
        /*000c*/ 	.byte	0x04, 0x11
        /*000e*/ 	.short	(.L_3 - .L_2)
	.align		4
.L_2:
        /*0010*/ 	.word	index@(_Z10vecAddFP32PfS_S_i)
        /*0014*/ 	.word	0x00000000


	//----- nvinfo : EIATTR_REGCOUNT
	.align		4
.L_3:
        /*0018*/ 	.byte	0x04, 0x2f
        /*001a*/ 	.short	(.L_5 - .L_4)
	.align		4
.L_4:
        /*001c*/ 	.word	index@(_Z10vecAddFP16P6__halfS0_S0_i)
        /*0020*/ 	.word	0x0000000c


	//----- nvinfo : EIATTR_FRAME_SIZE
	.align		4
.L_5:
        /*0024*/ 	.byte	0x04, 0x11
        /*0026*/ 	.short	(.L_7 - .L_6)
	.align		4
.L_6:
        /*0028*/ 	.word	index@(_Z10vecAddFP16P6__halfS0_S0_i)
        /*002c*/ 	.word	0x00000000


	//----- nvinfo : EIATTR_REGCOUNT
	.align		4
.L_7:
        /*0030*/ 	.byte	0x04, 0x2f
        /*0032*/ 	.short	(.L_9 - .L_8)
	.align		4
.L_8:
        /*0034*/ 	.word	index@(_Z11vecAddMixedP6__halfS0_S0_i)
        /*0038*/ 	.word	0x0000000e


	//----- nvinfo : EIATTR_FRAME_SIZE
	.align		4
.L_9:
        /*003c*/ 	.byte	0x04, 0x11
        /*003e*/ 	.short	(.L_11 - .L_10)
	.align		4
.L_10:
        /*0040*/ 	.word	index@(_Z11vecAddMixedP6__halfS0_S0_i)
        /*0044*/ 	.word	0x00000000


	//----- nvinfo : EIATTR_REGCOUNT
	.align		4
.L_11:
        /*0048*/ 	.byte	0x04, 0x2f
        /*004a*/ 	.short	(.L_13 - .L_12)
	.align		4
.L_12:
        /*004c*/ 	.word	index@(_Z14dotProductFP32PfS_S_i)
        /*0050*/ 	.word	0x0000000c


	//----- nvinfo : EIATTR_FRAME_SIZE
	.align		4
.L_13:
        /*0054*/ 	.byte	0x04, 0x11
        /*0056*/ 	.short	(.L_15 - .L_14)
	.align		4
.L_14:
        /*0058*/ 	.word	index@(_Z14dotProductFP32PfS_S_i)
        /*005c*/ 	.word	0x00000000


	//----- nvinfo : EIATTR_REGCOUNT
	.align		4
.L_15:
        /*0060*/ 	.byte	0x04, 0x2f
        /*0062*/ 	.short	(.L_17 - .L_16)
	.align		4
.L_16:
        /*0064*/ 	.word	index@(_Z15dotProductMixedP6__halfS0_Pfi)
        /*0068*/ 	.word	0x0000000c


	//----- nvinfo : EIATTR_FRAME_SIZE
	.align		4
.L_17:
        /*006c*/ 	.byte	0x04, 0x11
        /*006e*/ 	.short	(.L_19 - .L_18)
	.align		4
.L_18:
        /*0070*/ 	.word	index@(_Z15dotProductMixedP6__halfS0_Pfi)
        /*0074*/ 	.word	0x00000000


	//----- nvinfo : EIATTR_REGCOUNT
	.align		4
.L_19:
        /*0078*/ 	.byte	0x04, 0x2f
        /*007a*/ 	.short	(.L_21 - .L_20)
	.align		4
.L_20:
        /*007c*/ 	.word	index@(_Z10matMulFP32PfS_S_i)
        /*0080*/ 	.word	0x0000001e


	//----- nvinfo : EIATTR_FRAME_SIZE
	.align		4
.L_21:
        /*0084*/ 	.byte	0x04, 0x11
        /*0086*/ 	.short	(.L_23 - .L_22)
	.align		4
.L_22:
        /*0088*/ 	.word	index@(_Z10matMulFP32PfS_S_i)
        /*008c*/ 	.word	0x00000000


	//----- nvinfo : EIATTR_REGCOUNT
	.align		4
.L_23:
        /*0090*/ 	.byte	0x04, 0x2f
        /*0092*/ 	.short	(.L_25 - .L_24)
	.align		4
.L_24:
        /*0094*/ 	.word	index@(_Z11matMulMixedP6__halfS0_Pfi)
        /*0098*/ 	.word	0x0000001e


	//----- nvinfo : EIATTR_FRAME_SIZE
	.align		4
.L_25:
        /*009c*/ 	.byte	0x04, 0x11
        /*009e*/ 	.short	(.L_27 - .L_26)
	.align		4
.L_26:
        /*00a0*/ 	.word	index@(_Z11matMulMixedP6__halfS0_Pfi)
        /*00a4*/ 	.word	0x00000000


	//----- nvinfo : EIATTR_MIN_STACK_SIZE
	.align		4
.L_27:
        /*00a8*/ 	.byte	0x04, 0x12
        /*00aa*/ 	.short	(.L_29 - .L_28)
	.align		4
.L_28:
        /*00ac*/ 	.word	index@(_Z11matMulMixedP6__halfS0_Pfi)
        /*00b0*/ 	.word	0x00000000


	//----- nvinfo : EIATTR_MIN_STACK_SIZE
	.align		4
.L_29:
        /*00b4*/ 	.byte	0x04, 0x12
        /*00b6*/ 	.short	(.L_31 - .L_30)
	.align		4
.L_30:
        /*00b8*/ 	.word	index@(_Z10matMulFP32PfS_S_i)
        /*00bc*/ 	.word	0x00000000


	//----- nvinfo : EIATTR_MIN_STACK_SIZE
	.align		4
.L_31:
        /*00c0*/ 	.byte	0x04, 0x12
        /*00c2*/ 	.short	(.L_33 - .L_32)
	.align		4
.L_32:
        /*00c4*/ 	.word	index@(_Z15dotProductMixedP6__halfS0_Pfi)
        /*00c8*/ 	.word	0x00000000


	//----- nvinfo : EIATTR_MIN_STACK_SIZE
	.align		4
.L_33:
        /*00cc*/ 	.byte	0x04, 0x12
        /*00ce*/ 	.short	(.L_35 - .L_34)
	.align		4
.L_34:
        /*00d0*/ 	.word	index@(_Z14dotProductFP32PfS_S_i)
        /*00d4*/ 	.word	0x00000000


	//----- nvinfo : EIATTR_MIN_STACK_SIZE
	.align		4
.L_35:
        /*00d8*/ 	.byte	0x04, 0x12
        /*00da*/ 	.short	(.L_37 - .L_36)
	.align		4
.L_36:
        /*00dc*/ 	.word	index@(_Z11vecAddMixedP6__halfS0_S0_i)
        /*00e0*/ 	.word	0x00000000


	//----- nvinfo : EIATTR_MIN_STACK_SIZE
	.align		4
.L_37:
        /*00e4*/ 	.byte	0x04, 0x12
        /*00e6*/ 	.short	(.L_39 - .L_38)
	.align		4
.L_38:
        /*00e8*/ 	.word	index@(_Z10vecAddFP16P6__halfS0_S0_i)
        /*00ec*/ 	.word	0x00000000


	//----- nvinfo : EIATTR_MIN_STACK_SIZE
	.align		4
.L_39:
        /*00f0*/ 	.byte	0x04, 0x12
        /*00f2*/ 	.short	(.L_41 - .L_40)
	.align		4
.L_40:
        /*00f4*/ 	.word	index@(_Z10vecAddFP32PfS_S_i)
        /*00f8*/ 	.word	0x00000000
.L_41:


//--------------------- .nv.compat                --------------------------
	.section	.nv.compat,"",@"SHT_CUDA_COMPAT_INFO"
	.align	4
        /*0000*/ 	.byte	0x02, 0x09, 0x00, 0x00, 0x02, 0x02, 0x01, 0x00, 0x02, 0x05, 0x05, 0x00, 0x03, 0x07, 0x01, 0x01
        /*0010*/ 	.byte	0x02, 0x03, 0x00, 0x00, 0x02, 0x06, 0x01, 0x00, 0x04, 0x0b, 0x08, 0x00, 0x09, 0x00, 0x00, 0x00
        /*0020*/ 	.byte	0x00, 0x00, 0x00, 0x00


//--------------------- .nv.info._Z11matMulMixedP6__halfS0_Pfi --------------------------
	.section	.nv.info._Z11matMulMixedP6__halfS0_Pfi,"",@"SHT_CUDA_INFO"
	.sectionflags	@""
	.align	4


	//----- nvinfo : EIATTR_CUDA_API_VERSION
	.align		4
        /*0000*/ 	.byte	0x04, 0x37
        /*0002*/ 	.short	(.L_43 - .L_42)
.L_42:
        /*0004*/ 	.word	0x00000082


	//----- nvinfo : EIATTR_KPARAM_INFO
	.align		4
.L_43:
        /*0008*/ 	.byte	0x04, 0x17
        /*000a*/ 	.short	(.L_45 - .L_44)
.L_44:
        /*000c*/ 	.word	0x00000000
        /*0010*/ 	.short	0x0003
        /*0012*/ 	.short	0x0018
        /*0014*/ 	.byte	0x00, 0xf0, 0x11, 0x00


	//----- nvinfo : EIATTR_KPARAM_INFO
	.align		4
.L_45:
        /*0018*/ 	.byte	0x04, 0x17
        /*001a*/ 	.short	(.L_47 - .L_46)
.L_46:
        /*001c*/ 	.word	0x00000000
        /*0020*/ 	.short	0x0002
        /*0022*/ 	.short	0x0010
        /*0024*/ 	.byte	0x00, 0xf5, 0x21, 0x00


	//----- nvinfo : EIATTR_KPARAM_INFO
	.align		4
.L_47:
        /*0028*/ 	.byte	0x04, 0x17
        /*002a*/ 	.short	(.L_49 - .L_48)
.L_48:
        /*002c*/ 	.word	0x00000000
        /*0030*/ 	.short	0x0001
        /*0032*/ 	.short	0x0008
        /*0034*/ 	.byte	0x00, 0xf5, 0x21, 0x00


	//----- nvinfo : EIATTR_KPARAM_INFO
	.align		4
.L_49:
        /*0038*/ 	.byte	0x04, 0x17
        /*003a*/ 	.short	(.L_51 - .L_50)
.L_50:
        /*003c*/ 	.word	0x00000000
        /*0040*/ 	.short	0x0000
        /*0042*/ 	.short	0x0000
        /*0044*/ 	.byte	0x00, 0xf5, 0x21, 0x00


	//----- nvinfo : EIATTR_SPARSE_MMA_MASK
	.align		4
.L_51:
        /*0048*/ 	.byte	0x03, 0x50
        /*004a*/ 	.short	0x0000


	//----- nvinfo : EIATTR_MAXREG_COUNT
	.align		4
        /*004c*/ 	.byte	0x03, 0x1b
        /*004e*/ 	.short	0x00ff


	//----- nvinfo : EIATTR_MERCURY_ISA_VERSION
	.align		4
        /*0050*/ 	.byte	0x03, 0x5f
        /*0052*/ 	.short	0x0101


	//----- nvinfo : EIATTR_VRC_CTA_INIT_COUNT
	.align		4
        /*0054*/ 	.byte	0x02, 0x4a
	.zero		1
	.zero		1


	//----- nvinfo : EIATTR_EXIT_INSTR_OFFSETS
	.align		4
        /*0058*/ 	.byte	0x04, 0x1c
        /*005a*/ 	.short	(.L_53 - .L_52)


	//   ....[0]....
.L_52:
        /*005c*/ 	.word	0x000000c0


	//   ....[1]....
        /*0060*/ 	.word	0x00000c10


	//----- nvinfo : EIATTR_CBANK_PARAM_SIZE
	.align		4
.L_53:
        /*0064*/ 	.byte	0x03, 0x19
        /*0066*/ 	.short	0x001c


	//----- nvinfo : EIATTR_PARAM_CBANK
	.align		4
        /*0068*/ 	.byte	0x04, 0x0a
        /*006a*/ 	.short	(.L_55 - .L_54)
	.align		4
.L_54:
        /*006c*/ 	.word	index@(.nv.constant0._Z11matMulMixedP6__halfS0_Pfi)
        /*0070*/ 	.short	0x0380
        /*0072*/ 	.short	0x001c


	//----- nvinfo : EIATTR_SW_WAR
	.align		4
.L_55:
        /*0074*/ 	.byte	0x04, 0x36
        /*0076*/ 	.short	(.L_57 - .L_56)
.L_56:
        /*0078*/ 	.word	0x00000008
.L_57:


//--------------------- .nv.info._Z10matMulFP32PfS_S_i --------------------------
	.section	.nv.info._Z10matMulFP32PfS_S_i,"",@"SHT_CUDA_INFO"
	.sectionflags	@""
	.align	4


	//----- nvinfo : EIATTR_CUDA_API_VERSION
	.align		4
        /*0000*/ 	.byte	0x04, 0x37
        /*0002*/ 	.short	(.L_59 - .L_58)
.L_58:
        /*0004*/ 	.word	0x00000082


	//----- nvinfo : EIATTR_KPARAM_INFO
	.align		4
.L_59:
        /*0008*/ 	.byte	0x04, 0x17
        /*000a*/ 	.short	(.L_61 - .L_60)
.L_60:
        /*000c*/ 	.word	0x00000000
        /*0010*/ 	.short	0x0003
        /*0012*/ 	.short	0x0018
        /*0014*/ 	.byte	0x00, 0xf0, 0x11, 0x00


	//----- nvinfo : EIATTR_KPARAM_INFO
	.align		4
.L_61:
        /*0018*/ 	.byte	0x04, 0x17
        /*001a*/ 	.short	(.L_63 - .L_62)
.L_62:
        /*001c*/ 	.word	0x00000000
        /*0020*/ 	.short	0x0002
        /*0022*/ 	.short	0x0010
        /*0024*/ 	.byte	0x00, 0xf5, 0x21, 0x00


	//----- nvinfo : EIATTR_KPARAM_INFO
	.align		4
.L_63:
        /*0028*/ 	.byte	0x04, 0x17
        /*002a*/ 	.short	(.L_65 - .L_64)
.L_64:
        /*002c*/ 	.word	0x00000000
        /*0030*/ 	.short	0x0001
        /*0032*/ 	.short	0x0008
        /*0034*/ 	.byte	0x00, 0xf5, 0x21, 0x00


	//----- nvinfo : EIATTR_KPARAM_INFO
	.align		4
.L_65:
        /*0038*/ 	.byte	0x04, 0x17
        /*003a*/ 	.short	(.L_67 - .L_66)
.L_66:
        /*003c*/ 	.word	0x00000000
        /*0040*/ 	.short	0x0000
        /*0042*/ 	.short	0x0000
        /*0044*/ 	.byte	0x00, 0xf5, 0x21, 0x00


	//----- nvinfo : EIATTR_SPARSE_MMA_MASK
	.align		4
.L_67:
        /*0048*/ 	.byte	0x03, 0x50
        /*004a*/ 	.short	0x0000


	//----- nvinfo : EIATTR_MAXREG_COUNT
	.align		4
        /*004c*/ 	.byte	0x03, 0x1b
        /*004e*/ 	.short	0x00ff


	//----- nvinfo : EIATTR_MERCURY_ISA_VERSION
	.align		4
        /*0050*/ 	.byte	0x03, 0x5f
        /*0052*/ 	.short	0x0101


	//----- nvinfo : EIATTR_VRC_CTA_INIT_COUNT
	.align		4
        /*0054*/ 	.byte	0x02, 0x4a
	.zero		1
	.zero		1


	//----- nvinfo : EIATTR_EXIT_INSTR_OFFSETS
	.align		4
        /*0058*/ 	.byte	0x04, 0x1c
        /*005a*/ 	.short	(.L_69 - .L_68)


	//   ....[0]....
.L_68:
        /*005c*/ 	.word	0x000000c0


	//   ....[1]....
        /*0060*/ 	.word	0x00000a90


	//----- nvinfo : EIATTR_CBANK_PARAM_SIZE
	.align		4
.L_69:
        /*0064*/ 	.byte	0x03, 0x19
        /*0066*/ 	.short	0x001c


	//----- nvinfo : EIATTR_PARAM_CBANK
	.align		4
        /*0068*/ 	.byte	0x04, 0x0a
        /*006a*/ 	.short	(.L_71 - .L_70)
	.align		4
.L_70:
        /*006c*/ 	.word	index@(.nv.constant0._Z10matMulFP32PfS_S_i)
        /*0070*/ 	.short	0x0380
        /*0072*/ 	.short	0x001c


	//----- nvinfo : EIATTR_SW_WAR
	.align		4
.L_71:
        /*0074*/ 	.byte	0x04, 0x36
        /*0076*/ 	.short	(.L_73 - .L_72)
.L_72:
        /*0078*/ 	.word	0x00000008
.L_73:


//--------------------- .nv.info._Z15dotProductMixedP6__halfS0_Pfi --------------------------
	.section	.nv.info._Z15dotProductMixedP6__halfS0_Pfi,"",@"SHT_CUDA_INFO"
	.sectionflags	@""
	.align	4


	//----- nvinfo : EIATTR_CUDA_API_VERSION
	.align		4
        /*0000*/ 	.byte	0x04, 0x37
        /*0002*/ 	.short	(.L_75 - .L_74)
.L_74:
        /*0004*/ 	.word	0x00000082


	//----- nvinfo : EIATTR_KPARAM_INFO
	.align		4
.L_75:
        /*0008*/ 	.byte	0x04, 0x17
        /*000a*/ 	.short	(.L_77 - .L_76)
.L_76:
        /*000c*/ 	.word	0x00000000
        /*0010*/ 	.short	0x0003
        /*0012*/ 	.short	0x0018
        /*0014*/ 	.byte	0x00, 0xf0, 0x11, 0x00


	//----- nvinfo : EIATTR_KPARAM_INFO
	.align		4
.L_77:
        /*0018*/ 	.byte	0x04, 0x17
        /*001a*/ 	.short	(.L_79 - .L_78)
.L_78:
        /*001c*/ 	.word	0x00000000
        /*0020*/ 	.short	0x0002
        /*0022*/ 	.short	0x0010
        /*0024*/ 	.byte	0x00, 0xf5, 0x21, 0x00


	//----- nvinfo : EIATTR_KPARAM_INFO
	.align		4
.L_79:
        /*0028*/ 	.byte	0x04, 0x17
        /*002a*/ 	.short	(.L_81 - .L_80)
.L_80:
        /*002c*/ 	.word	0x00000000
        /*0030*/ 	.short	0x0001
        /*0032*/ 	.short	0x0008
        /*0034*/ 	.byte	0x00, 0xf5, 0x21, 0x00


	//----- nvinfo : EIATTR_KPARAM_INFO
	.align		4
.L_81:
        /*0038*/ 	.byte	0x04, 0x17
        /*003a*/ 	.short	(.L_83 - .L_82)
.L_82:
        /*003c*/ 	.word	0x00000000
        /*0040*/ 	.short	0x0000
        /*0042*/ 	.short	0x0000
        /*0044*/ 	.byte	0x00, 0xf5, 0x21, 0x00


	//----- nvinfo : EIATTR_SPARSE_MMA_MASK
	.align		4
.L_83:
        /*0048*/ 	.byte	0x03, 0x50
        /*004a*/ 	.short	0x0000


	//----- nvinfo : EIATTR_MAXREG_COUNT
	.align		4
        /*004c*/ 	.byte	0x03, 0x1b
        /*004e*/ 	.short	0x00ff


	//----- nvinfo : EIATTR_NUM_BARRIERS
	.align		4
        /*0050*/ 	.byte	0x02, 0x4c
        /*0052*/ 	.byte	0x01
	.zero		1


	//----- nvinfo : EIATTR_MERCURY_ISA_VERSION
	.align		4
        /*0054*/ 	.byte	0x03, 0x5f
        /*0056*/ 	.short	0x0101


	//----- nvinfo : EIATTR_VRC_CTA_INIT_COUNT
	.align		4
        /*0058*/ 	.byte	0x02, 0x4a
	.zero		1
	.zero		1


	//----- nvinfo : EIATTR_EXIT_INSTR_OFFSETS
	.align		4
        /*005c*/ 	.byte	0x04, 0x1c
        /*005e*/ 	.short	(.L_85 - .L_84)


	//   ....[0]....
.L_84:
        /*0060*/ 	.word	0x00000260


	//   ....[1]....
        /*0064*/ 	.word	0x000002d0


	//----- nvinfo : EIATTR_CBANK_PARAM_SIZE
	.align		4
.L_85:
        /*0068*/ 	.byte	0x03, 0x19
        /*006a*/ 	.short	0x001c


	//----- nvinfo : EIATTR_PARAM_CBANK
	.align		4
        /*006c*/ 	.byte	0x04, 0x0a
        /*006e*/ 	.short	(.L_87 - .L_86)
	.align		4
.L_86:
        /*0070*/ 	.word	index@(.nv.constant0._Z15dotProductMixedP6__halfS0_Pfi)
        /*0074*/ 	.short	0x0380
        /*0076*/ 	.short	0x001c


	//----- nvinfo : EIATTR_SW_WAR
	.align		4
.L_87:
        /*0078*/ 	.byte	0x04, 0x36
        /*007a*/ 	.short	(.L_89 - .L_88)
.L_88:
        /*007c*/ 	.word	0x00000008
.L_89:


//--------------------- .nv.info._Z14dotProductFP32PfS_S_i --------------------------
	.section	.nv.info._Z14dotProductFP32PfS_S_i,"",@"SHT_CUDA_INFO"
	.sectionflags	@""
	.align	4


	//----- nvinfo : EIATTR_CUDA_API_VERSION
	.align		4
        /*0000*/ 	.byte	0x04, 0x37
        /*0002*/ 	.short	(.L_91 - .L_90)
.L_90:
        /*0004*/ 	.word	0x00000082


	//----- nvinfo : EIATTR_KPARAM_INFO
	.align		4
.L_91:
        /*0008*/ 	.byte	0x04, 0x17
        /*000a*/ 	.short	(.L_93 - .L_92)
.L_92:
        /*000c*/ 	.word	0x00000000
        /*0010*/ 	.short	0x0003
        /*0012*/ 	.short	0x0018
        /*0014*/ 	.byte	0x00, 0xf0, 0x11, 0x00


	//----- nvinfo : EIATTR_KPARAM_INFO
	.align		4
.L_93:
        /*0018*/ 	.byte	0x04, 0x17
        /*001a*/ 	.short	(.L_95 - .L_94)
.L_94:
        /*001c*/ 	.word	0x00000000
        /*0020*/ 	.short	0x0002
        /*0022*/ 	.short	0x0010
        /*0024*/ 	.byte	0x00, 0xf5, 0x21, 0x00


	//----- nvinfo : EIATTR_KPARAM_INFO
	.align		4
.L_95:
        /*0028*/ 	.byte	0x04, 0x17
        /*002a*/ 	.short	(.L_97 - .L_96)
.L_96:
        /*002c*/ 	.word	0x00000000
        /*0030*/ 	.short	0x0001
        /*0032*/ 	.short	0x0008
        /*0034*/ 	.byte	0x00, 0xf5, 0x21, 0x00


	//----- nvinfo : EIATTR_KPARAM_INFO
	.align		4
.L_97:
        /*0038*/ 	.byte	0x04, 0x17
        /*003a*/ 	.short	(.L_99 - .L_98)
.L_98:
        /*003c*/ 	.word	0x00000000
        /*0040*/ 	.short	0x0000
        /*0042*/ 	.short	0x0000
        /*0044*/ 	.byte	0x00, 0xf5, 0x21, 0x00


	//----- nvinfo : EIATTR_SPARSE_MMA_MASK
	.align		4
.L_99:
        /*0048*/ 	.byte	0x03, 0x50
        /*004a*/ 	.short	0x0000


	//----- nvinfo : EIATTR_MAXREG_COUNT
	.align		4
        /*004c*/ 	.byte	0x03, 0x1b
        /*004e*/ 	.short	0x00ff


	//----- nvinfo : EIATTR_NUM_BARRIERS
	.align		4
        /*0050*/ 	.byte	0x02, 0x4c
        /*0052*/ 	.byte	0x01
	.zero		1


	//----- nvinfo : EIATTR_MERCURY_ISA_VERSION
	.align		4
        /*0054*/ 	.byte	0x03, 0x5f
        /*0056*/ 	.short	0x0101


	//----- nvinfo : EIATTR_VRC_CTA_INIT_COUNT
	.align		4
        /*0058*/ 	.byte	0x02, 0x4a
	.zero		1
	.zero		1


	//----- nvinfo : EIATTR_EXIT_INSTR_OFFSETS
	.align		4
        /*005c*/ 	.byte	0x04, 0x1c
        /*005e*/ 	.short	(.L_101 - .L_100)


	//   ....[0]....
.L_100:
        /*0060*/ 	.word	0x00000240


	//   ....[1]....
        /*0064*/ 	.word	0x000002b0


	//----- nvinfo : EIATTR_CBANK_PARAM_SIZE
	.align		4
.L_101:
        /*0068*/ 	.byte	0x03, 0x19
        /*006a*/ 	.short	0x001c


	//----- nvinfo : EIATTR_PARAM_CBANK
	.align		4
        /*006c*/ 	.byte	0x04, 0x0a
        /*006e*/ 	.short	(.L_103 - .L_102)
	.align		4
.L_102:
        /*0070*/ 	.word	index@(.nv.constant0._Z14dotProductFP32PfS_S_i)
        /*0074*/ 	.short	0x0380
        /*0076*/ 	.short	0x001c


	//----- nvinfo : EIATTR_SW_WAR
	.align		4
.L_103:
        /*0078*/ 	.byte	0x04, 0x36
        /*007a*/ 	.short	(.L_105 - .L_104)
.L_104:
        /*007c*/ 	.word	0x00000008
.L_105:


//--------------------- .nv.info._Z11vecAddMixedP6__halfS0_S0_i --------------------------
	.section	.nv.info._Z11vecAddMixedP6__halfS0_S0_i,"",@"SHT_CUDA_INFO"
	.sectionflags	@""
	.align	4


	//----- nvinfo : EIATTR_CUDA_API_VERSION
	.align		4
        /*0000*/ 	.byte	0x04, 0x37
        /*0002*/ 	.short	(.L_107 - .L_106)
.L_106:
        /*0004*/ 	.word	0x00000082


	//----- nvinfo : EIATTR_KPARAM_INFO
	.align		4
.L_107:
        /*0008*/ 	.byte	0x04, 0x17
        /*000a*/ 	.short	(.L_109 - .L_108)
.L_108:
        /*000c*/ 	.word	0x00000000
        /*0010*/ 	.short	0x0003
        /*0012*/ 	.short	0x0018
        /*0014*/ 	.byte	0x00, 0xf0, 0x11, 0x00


	//----- nvinfo : EIATTR_KPARAM_INFO
	.align		4
.L_109:
        /*0018*/ 	.byte	0x04, 0x17
        /*001a*/ 	.short	(.L_111 - .L_110)
.L_110:
        /*001c*/ 	.word	0x00000000
        /*0020*/ 	.short	0x0002
        /*0022*/ 	.short	0x0010
        /*0024*/ 	.byte	0x00, 0xf5, 0x21, 0x00


	//----- nvinfo : EIATTR_KPARAM_INFO
	.align		4
.L_111:
        /*0028*/ 	.byte	0x04, 0x17
        /*002a*/ 	.short	(.L_113 - .L_112)
.L_112:
        /*002c*/ 	.word	0x00000000
        /*0030*/ 	.short	0x0001
        /*0032*/ 	.short	0x0008
        /*0034*/ 	.byte	0x00, 0xf5, 0x21, 0x00


	//----- nvinfo : EIATTR_KPARAM_INFO
	.align		4
.L_113:
        /*0038*/ 	.byte	0x04, 0x17
        /*003a*/ 	.short	(.L_115 - .L_114)
.L_114:
        /*003c*/ 	.word	0x00000000
        /*0040*/ 	.short	0x0000
        /*0042*/ 	.short	0x0000
        /*0044*/ 	.byte	0x00, 0xf5, 0x21, 0x00


	//----- nvinfo : EIATTR_SPARSE_MMA_MASK
	.align		4
.L_115:
        /*0048*/ 	.byte	0x03, 0x50
        /*004a*/ 	.short	0x0000


	//----- nvinfo : EIATTR_MAXREG_COUNT
	.align		4
        /*004c*/ 	.byte	0x03, 0x1b
        /*004e*/ 	.short	0x00ff


	//----- nvinfo : EIATTR_MERCURY_ISA_VERSION
	.align		4
        /*0050*/ 	.byte	0x03, 0x5f
        /*0052*/ 	.short	0x0101


	//----- nvinfo : EIATTR_VRC_CTA_INIT_COUNT
	.align		4
        /*0054*/ 	.byte	0x02, 0x4a
	.zero		1
	.zero		1


	//----- nvinfo : EIATTR_EXIT_INSTR_OFFSETS
	.align		4
        /*0058*/ 	.byte	0x04, 0x1c
        /*005a*/ 	.short	(.L_117 - .L_116)


	//   ....[0]....
.L_116:
        /*005c*/ 	.word	0x00000070


	//   ....[1]....
        /*0060*/ 	.word	0x00000160


	//----- nvinfo : EIATTR_CBANK_PARAM_SIZE
	.align		4
.L_117:
        /*0064*/ 	.byte	0x03, 0x19
        /*0066*/ 	.short	0x001c


	//----- nvinfo : EIATTR_PARAM_CBANK
	.align		4
        /*0068*/ 	.byte	0x04, 0x0a
        /*006a*/ 	.short	(.L_119 - .L_118)
	.align		4
.L_118:
        /*006c*/ 	.word	index@(.nv.constant0._Z11vecAddMixedP6__halfS0_S0_i)
        /*0070*/ 	.short	0x0380
        /*0072*/ 	.short	0x001c


	//----- nvinfo : EIATTR_SW_WAR
	.align		4
.L_119:
        /*0074*/ 	.byte	0x04, 0x36
        /*0076*/ 	.short	(.L_121 - .L_120)
.L_120:
        /*0078*/ 	.word	0x00000008
.L_121:


//--------------------- .nv.info._Z10vecAddFP16P6__halfS0_S0_i --------------------------
	.section	.nv.info._Z10vecAddFP16P6__halfS0_S0_i,"",@"SHT_CUDA_INFO"
	.sectionflags	@""
	.align	4


	//----- nvinfo : EIATTR_CUDA_API_VERSION
	.align		4
        /*0000*/ 	.byte	0x04, 0x37
        /*0002*/ 	.short	(.L_123 - .L_122)
.L_122:
        /*0004*/ 	.word	0x00000082


	//----- nvinfo : EIATTR_KPARAM_INFO
	.align		4
.L_123:
        /*0008*/ 	.byte	0x04, 0x17
        /*000a*/ 	.short	(.L_125 - .L_124)
.L_124:
        /*000c*/ 	.word	0x00000000
        /*0010*/ 	.short	0x0003
        /*0012*/ 	.short	0x0018
        /*0014*/ 	.byte	0x00, 0xf0, 0x11, 0x00


	//----- nvinfo : EIATTR_KPARAM_INFO
	.align		4
.L_125:
        /*0018*/ 	.byte	0x04, 0x17
        /*001a*/ 	.short	(.L_127 - .L_126)
.L_126:
        /*001c*/ 	.word	0x00000000
        /*0020*/ 	.short	0x0002
        /*0022*/ 	.short	0x0010
        /*0024*/ 	.byte	0x00, 0xf5, 0x21, 0x00


	//----- nvinfo : EIATTR_KPARAM_INFO
	.align		4
.L_127:
        /*0028*/ 	.byte	0x04, 0x17
        /*002a*/ 	.short	(.L_129 - .L_128)
.L_128:
        /*002c*/ 	.word	0x00000000
        /*0030*/ 	.short	0x0001
        /*0032*/ 	.short	0x0008
        /*0034*/ 	.byte	0x00, 0xf5, 0x21, 0x00


	//----- nvinfo : EIATTR_KPARAM_INFO
	.align		4
.L_129:
        /*0038*/ 	.byte	0x04, 0x17
        /*003a*/ 	.short	(.L_131 - .L_130)
.L_130:
        /*003c*/ 	.word	0x00000000
        /*0040*/ 	.short	0x0000
        /*0042*/ 	.short	0x0000
        /*0044*/ 	.byte	0x00, 0xf5, 0x21, 0x00


	//----- nvinfo : EIATTR_SPARSE_MMA_MASK
	.align		4
.L_131:
        /*0048*/ 	.byte	0x03, 0x50
        /*004a*/ 	.short	0x0000


	//----- nvinfo : EIATTR_MAXREG_COUNT
	.align		4
        /*004c*/ 	.byte	0x03, 0x1b
        /*004e*/ 	.short	0x00ff


	//----- nvinfo : EIATTR_MERCURY_ISA_VERSION
	.align		4
        /*0050*/ 	.byte	0x03, 0x5f
        /*0052*/ 	.short	0x0101


	//----- nvinfo : EIATTR_VRC_CTA_INIT_COUNT
	.align		4
        /*0054*/ 	.byte	0x02, 0x4a
	.zero		1
	.zero		1


	//----- nvinfo : EIATTR_EXIT_INSTR_OFFSETS
	.align		4
        /*0058*/ 	.byte	0x04, 0x1c
        /*005a*/ 	.short	(.L_133 - .L_132)


	//   ....[0]....
.L_132:
        /*005c*/ 	.word	0x00000070


	//   ....[1]....
        /*0060*/ 	.word	0x00000130


	//----- nvinfo : EIATTR_CBANK_PARAM_SIZE
	.align		4
.L_133:
        /*0064*/ 	.byte	0x03, 0x19
        /*0066*/ 	.short	0x001c


	//----- nvinfo : EIATTR_PARAM_CBANK
	.align		4
        /*0068*/ 	.byte	0x04, 0x0a
        /*006a*/ 	.short	(.L_135 - .L_134)
	.align		4
.L_134:
        /*006c*/ 	.word	index@(.nv.constant0._Z10vecAddFP16P6__halfS0_S0_i)
        /*0070*/ 	.short	0x0380
        /*0072*/ 	.short	0x001c


	//----- nvinfo : EIATTR_SW_WAR
	.align		4
.L_135:
        /*0074*/ 	.byte	0x04, 0x36
        /*0076*/ 	.short	(.L_137 - .L_136)
.L_136:
        /*0078*/ 	.word	0x00000008
.L_137:


//--------------------- .nv.info._Z10vecAddFP32PfS_S_i --------------------------
	.section	.nv.info._Z10vecAddFP32PfS_S_i,"",@"SHT_CUDA_INFO"
	.sectionflags	@""
	.align	4


	//----- nvinfo : EIATTR_CUDA_API_VERSION
	.align		4
        /*0000*/ 	.byte	0x04, 0x37
        /*0002*/ 	.short	(.L_139 - .L_138)
.L_138:
        /*0004*/ 	.word	0x00000082


	//----- nvinfo : EIATTR_KPARAM_INFO
	.align		4
.L_139:
        /*0008*/ 	.byte	0x04, 0x17
        /*000a*/ 	.short	(.L_141 - .L_140)
.L_140:
        /*000c*/ 	.word	0x00000000
        /*0010*/ 	.short	0x0003
        /*0012*/ 	.short	0x0018
        /*0014*/ 	.byte	0x00, 0xf0, 0x11, 0x00


	//----- nvinfo : EIATTR_KPARAM_INFO
	.align		4
.L_141:
        /*0018*/ 	.byte	0x04, 0x17
        /*001a*/ 	.short	(.L_143 - .L_142)
.L_142:
        /*001c*/ 	.word	0x00000000
        /*0020*/ 	.short	0x0002
        /*0022*/ 	.short	0x0010
        /*0024*/ 	.byte	0x00, 0xf5, 0x21, 0x00


	//----- nvinfo : EIATTR_KPARAM_INFO
	.align		4
.L_143:
        /*0028*/ 	.byte	0x04, 0x17
        /*002a*/ 	.short	(.L_145 - .L_144)
.L_144:
        /*002c*/ 	.word	0x00000000
        /*0030*/ 	.short	0x0001
        /*0032*/ 	.short	0x0008
        /*0034*/ 	.byte	0x00, 0xf5, 0x21, 0x00


	//----- nvinfo : EIATTR_KPARAM_INFO
	.align		4
.L_145:
        /*0038*/ 	.byte	0x04, 0x17
        /*003a*/ 	.short	(.L_147 - .L_146)
.L_146:
        /*003c*/ 	.word	0x00000000
        /*0040*/ 	.short	0x0000
        /*0042*/ 	.short	0x0000
        /*0044*/ 	.byte	0x00, 0xf5, 0x21, 0x00


	//----- nvinfo : EIATTR_SPARSE_MMA_MASK
	.align		4
.L_147:
        /*0048*/ 	.byte	0x03, 0x50
        /*004a*/ 	.short	0x0000


	//----- nvinfo : EIATTR_MAXREG_COUNT
	.align		4
        /*004c*/ 	.byte	0x03, 0x1b
        /*004e*/ 	.short	0x00ff


	//----- nvinfo : EIATTR_MERCURY_ISA_VERSION
	.align		4
        /*0050*/ 	.byte	0x03, 0x5f
        /*0052*/ 	.short	0x0101


	//----- nvinfo : EIATTR_VRC_CTA_INIT_COUNT
	.align		4
        /*0054*/ 	.byte	0x02, 0x4a
	.zero		1
	.zero		1


	//----- nvinfo : EIATTR_EXIT_INSTR_OFFSETS
	.align		4
        /*0058*/ 	.byte	0x04, 0x1c
        /*005a*/ 	.short	(.L_149 - .L_148)


	//   ....[0]....
.L_148:
        /*005c*/ 	.word	0x00000070


	//   ....[1]....
        /*0060*/ 	.word	0x00000130


	//----- nvinfo : EIATTR_CBANK_PARAM_SIZE
	.align		4
.L_149:
        /*0064*/ 	.byte	0x03, 0x19
        /*0066*/ 	.short	0x001c


	//----- nvinfo : EIATTR_PARAM_CBANK
	.align		4
        /*0068*/ 	.byte	0x04, 0x0a
        /*006a*/ 	.short	(.L_151 - .L_150)
	.align		4
.L_150:
        /*006c*/ 	.word	index@(.nv.constant0._Z10vecAddFP32PfS_S_i)
        /*0070*/ 	.short	0x0380
        /*0072*/ 	.short	0x001c


	//----- nvinfo : EIATTR_SW_WAR
	.align		4
.L_151:
        /*0074*/ 	.byte	0x04, 0x36
        /*0076*/ 	.short	(.L_153 - .L_152)
.L_152:
        /*0078*/ 	.word	0x00000008
.L_153:


//--------------------- .nv.callgraph             --------------------------
	.section	.nv.callgraph,"",@"SHT_CUDA_CALLGRAPH"
	.align	4
	.sectionentsize	8
	.align		4
        /*0000*/ 	.word	0x00000000
	.align		4
        /*0004*/ 	.word	0xffffffff
	.align		4
        /*0008*/ 	.word	0x00000000
	.align		4
        /*000c*/ 	.word	0xfffffffe
	.align		4
        /*0010*/ 	.word	0x00000000
	.align		4
        /*0014*/ 	.word	0xfffffffd
	.align		4
        /*0018*/ 	.word	0x00000000
	.align		4
        /*001c*/ 	.word	0xfffffffc


//--------------------- .text._Z11matMulMixedP6__halfS0_Pfi --------------------------
	.section	.text._Z11matMulMixedP6__halfS0_Pfi,"ax",@progbits
	.align	128
        .global         _Z11matMulMixedP6__halfS0_Pfi
        .type           _Z11matMulMixedP6__halfS0_Pfi,@function
        .size           _Z11matMulMixedP6__halfS0_Pfi,(.L_x_20 - _Z11matMulMixedP6__halfS0_Pfi)
        .other          _Z11matMulMixedP6__halfS0_Pfi,@"STO_CUDA_ENTRY STV_DEFAULT"
_Z11matMulMixedP6__halfS0_Pfi:
.text._Z11matMulMixedP6__halfS0_Pfi:
[----:B------:R-:W-:Y:S01]  /*0000*/  LDC R1, c[0x0][0x37c] ;  /* 0x0000df00ff017b82 */ /* 0x000fe20000000800 */
[----:B------:R-:W0:Y:S07]  /*0010*/  S2R R0, SR_TID.Y ;  /* 0x0000000000007919 */ /* 0x000e2e0000002200 */
[----:B------:R-:W0:Y:S01]  /*0020*/  S2UR UR4, SR_CTAID.Y ;  /* 0x00000000000479c3 */ /* 0x000e220000002600 */
[----:B------:R-:W1:Y:S01]  /*0030*/  LDCU UR12, c[0x0][0x398] ;  /* 0x00007300ff0c77ac */ /* 0x000e620008000800 */
[----:B------:R-:W2:Y:S06]  /*0040*/  S2R R3, SR_TID.X ;  /* 0x0000000000037919 */ /* 0x000eac0000002100 */
[----:B------:R-:W0:Y:S08]  /*0050*/  LDC R13, c[0x0][0x364] ;  /* 0x0000d900ff0d7b82 */ /* 0x000e300000000800 */
[----:B------:R-:W2:Y:S08]  /*0060*/  S2UR UR5, SR_CTAID.X ;  /* 0x00000000000579c3 */ /* 0x000eb00000002500 */
[----:B------:R-:W2:Y:S01]  /*0070*/  LDC R2, c[0x0][0x360] ;  /* 0x0000d800ff027b82 */ /* 0x000ea20000000800 */
[----:B0-----:R-:W-:-:S02]  /*0080*/  IMAD R13, R13, UR4, R0 ;  /* 0x000000040d0d7c24 */ /* 0x001fc4000f8e0200 */
[----:B--2---:R-:W-:-:S05]  /*0090*/  IMAD R0, R2, UR5, R3 ;  /* 0x0000000502007c24 */ /* 0x004fca000f8e0203 */
[----:B------:R-:W-:-:S04]  /*00a0*/  VIMNMX R2, PT, PT, R13, R0, !PT ;  /* 0x000000000d027248 */ /* 0x000fc80007fe0100 */
[----:B-1----:R-:W-:-:S13]  /*00b0*/  ISETP.GE.AND P0, PT, R2, UR12, PT ;  /* 0x0000000c02007c0c */ /* 0x002fda000bf06270 */
[----:B------:R-:W-:Y:S05]  /*00c0*/  @P0 EXIT ;  /* 0x000000000000094d */ /* 0x000fea0003800000 */
[----:B------:R-:W-:Y:S01]  /*00d0*/  UISETP.GE.U32.AND UP0, UPT, UR12, 0x8, UPT ;  /* 0x000000080c00788c */ /* 0x000fe2000bf06070 */
[----:B------:R-:W-:Y:S02]  /*00e0*/  HFMA2 R20, -RZ, RZ, 0, 0 ;  /* 0x00000000ff147431 */ /* 0x000fe400000001ff */
[----:B------:R-:W-:Y:S01]  /*00f0*/  IMAD R13, R13, UR12, RZ ;  /* 0x0000000c0d0d7c24 */ /* 0x000fe2000f8e02ff */
[----:B------:R-:W-:Y:S01]  /*0100*/  UMOV UR4, URZ ;  /* 0x000000ff00047c82 */ /* 0x000fe20008000000 */
[----:B------:R-:W0:Y:S04]  /*0110*/  LDCU.64 UR10, c[0x0][0x358] ;  /* 0x00006b00ff0a77ac */ /* 0x000e280008000a00 */
[----:B------:R-:W-:Y:S05]  /*0120*/  BRA.U !UP0, `(.L_x_0) ;  /* 0x0000000508447547 */ /* 0x000fea000b800000 */
[----:B------:R-:W1:Y:S01]  /*0130*/  LDCU.128 UR16, c[0x0][0x380] ;  /* 0x00007000ff1077ac */ /* 0x000e620008000c00 */
[----:B------:R-:W-:Y:S02]  /*0140*/  MOV R20, RZ ;  /* 0x000000ff00147202 */ /* 0x000fe40000000f00 */
[----:B------:R-:W-:Y:S01]  /*0150*/  MOV R12, R0 ;  /* 0x00000000000c7202 */ /* 0x000fe20000000f00 */
[----:B------:R-:W-:-:S04]  /*0160*/  ULOP3.LUT UR4, UR12, 0x7ffffff8, URZ, 0xc0, !UPT ;  /* 0x7ffffff80c047892 */ /* 0x000fc8000f8ec0ff */
[----:B------:R-:W-:Y:S01]  /*0170*/  UIADD3 UR5, UPT, UPT, -UR4, URZ, URZ ;  /* 0x000000ff04057290 */ /* 0x000fe2000fffe1ff */
[----:B-1----:R-:W-:Y:S01]  /*0180*/  MOV R2, UR16 ;  /* 0x0000001000027c02 */ /* 0x002fe20008000f00 */
[----:B------:R-:W-:Y:S01]  /*0190*/  UIMAD.WIDE UR6, UR12, 0xc, UR18 ;  /* 0x0000000c0c0678a5 */ /* 0x000fe2000f8e0212 */
[----:B------:R-:W-:Y:S01]  /*01a0*/  MOV R3, UR17 ;  /* 0x0000001100037c02 */ /* 0x000fe20008000f00 */
[----:B------:R-:W-:Y:S02]  /*01b0*/  UIMAD.WIDE UR8, UR12, 0xe, UR18 ;  /* 0x0000000e0c0878a5 */ /* 0x000fe4000f8e0212 */
[----:B------:R-:W-:-:S03]  /*01c0*/  IMAD.WIDE.U32 R2, R13, 0x2, R2 ;  /* 0x000000020d027825 */ /* 0x000fc600078e0002 */
[----:B------:R-:W-:-:S04]  /*01d0*/  IADD3 R2, P0, PT, R2, 0x8, RZ ;  /* 0x0000000802027810 */ /* 0x000fc80007f1e0ff */
[----:B------:R-:W-:-:S09]  /*01e0*/  IADD3.X R3, PT, PT, RZ, R3, RZ, P0, !PT ;  /* 0x00000003ff037210 */ /* 0x000fd200007fe4ff */
.L_x_1:
[----:B------:R-:W-:Y:S01]  /*01f0*/  UIMAD.WIDE UR16, UR12, 0x2, UR18 ;  /* 0x000000020c1078a5 */ /* 0x000fe2000f8e0212 */
[----:B------:R-:W-:Y:S01]  /*0200*/  MOV R7, 0x2 ;  /* 0x0000000200077802 */ /* 0x000fe20000000f00 */
[----:B------:R-:W-:Y:S01]  /*0210*/  UIMAD.WIDE UR20, UR12, 0x4, UR18 ;  /* 0x000000040c1478a5 */ /* 0x000fe2000f8e0212 */
[----:B------:R-:W-:Y:S01]  /*0220*/  HFMA2 R11, -RZ, RZ, 0, 1.1920928955078125e-07 ;  /* 0x00000002ff0b7431 */ /* 0x000fe200000001ff */
[----:B------:R-:W-:Y:S01]  /*0230*/  UIMAD.WIDE UR14, UR12, 0x6, UR18 ;  /* 0x000000060c0e78a5 */ /* 0x000fe2000f8e0212 */
[----:B0-----:R-:W2:Y:S01]  /*0240*/  LDG.E.U16 R23, desc[UR10][R2.64+-0x8] ;  /* 0xfffff80a02177981 */ /* 0x001ea2000c1e1500 */
[----:B------:R-:W-:Y:S01]  /*0250*/  MOV R4, UR16 ;  /* 0x0000001000047c02 */ /* 0x000fe20008000f00 */
[----:B------:R-:W-:Y:S01]  /*0260*/  IMAD.WIDE R6, R12, R7, UR18 ;  /* 0x000000120c067e25 */ /* 0x000fe2000f8e0207 */
[----:B------:R-:W-:Y:S01]  /*0270*/  MOV R5, UR17 ;  /* 0x0000001100057c02 */ /* 0x000fe20008000f00 */
[----:B------:R-:W3:Y:S01]  /*0280*/  LDG.E.U16 R22, desc[UR10][R2.64+-0x6] ;  /* 0xfffffa0a02167981 */ /* 0x000ee2000c1e1500 */
[----:B------:R-:W-:-:S02]  /*0290*/  MOV R8, UR20 ;  /* 0x0000001400087c02 */ /* 0x000fc40008000f00 */
[----:B------:R-:W-:Y:S01]  /*02a0*/  MOV R9, UR21 ;  /* 0x0000001500097c02 */ /* 0x000fe20008000f00 */
[C---:B------:R-:W-:Y:S01]  /*02b0*/  IMAD.WIDE R4, R12.reuse, 0x2, R4 ;  /* 0x000000020c047825 */ /* 0x040fe200078e0204 */
[----:B------:R0:W4:Y:S03]  /*02c0*/  LDG.E.U16 R21, desc[UR10][R6.64] ;  /* 0x0000000a06157981 */ /* 0x000126000c1e1500 */
[----:B------:R-:W-:Y:S02]  /*02d0*/  HFMA2 R27, -RZ, RZ, 0, 1.1920928955078125e-07 ;  /* 0x00000002ff1b7431 */ /* 0x000fe400000001ff */
[C---:B------:R-:W-:Y:S01]  /*02e0*/  IMAD.WIDE R10, R12.reuse, R11, UR14 ;  /* 0x0000000e0c0a7e25 */ /* 0x040fe2000f8e020b */
[----:B------:R1:W5:Y:S01]  /*02f0*/  LDG.E.U16 R19, desc[UR10][R4.64] ;  /* 0x0000000a04137981 */ /* 0x000362000c1e1500 */
[----:B------:R-:W-:Y:S02]  /*0300*/  UIMAD.WIDE UR14, UR12, 0x8, UR18 ;  /* 0x000000080c0e78a5 */ /* 0x000fe4000f8e0212 */
[----:B------:R-:W-:Y:S01]  /*0310*/  IMAD.WIDE R8, R12, 0x2, R8 ;  /* 0x000000020c087825 */ /* 0x000fe200078e0208 */
[----:B------:R-:W-:Y:S01]  /*0320*/  MOV R25, 0x2 ;  /* 0x0000000200197802 */ /* 0x000fe20000000f00 */
[----:B------:R-:W5:Y:S01]  /*0330*/  LDG.E.U16 R18, desc[UR10][R2.64+-0x4] ;  /* 0xfffffc0a02127981 */ /* 0x000f62000c1e1500 */
[----:B------:R-:W-:-:S03]  /*0340*/  UIMAD.WIDE UR16, UR12, 0xa, UR18 ;  /* 0x0000000a0c1078a5 */ /* 0x000fc6000f8e0212 */
[----:B------:R-:W5:Y:S01]  /*0350*/  LDG.E.U16 R17, desc[UR10][R8.64] ;  /* 0x0000000a08117981 */ /* 0x000f62000c1e1500 */
[----:B0-----:R-:W-:-:S03]  /*0360*/  IMAD.WIDE R6, R12, R25, UR14 ;  /* 0x0000000e0c067e25 */ /* 0x001fc6000f8e0219 */
[----:B------:R0:W5:Y:S01]  /*0370*/  LDG.E.U16 R15, desc[UR10][R10.64] ;  /* 0x0000000a0a0f7981 */ /* 0x000162000c1e1500 */
[----:B-1----:R-:W-:-:S03]  /*0380*/  IMAD.WIDE R4, R12, R27, UR16 ;  /* 0x000000100c047e25 */ /* 0x002fc6000f8e021b */
[----:B------:R-:W5:Y:S04]  /*0390*/  LDG.E.U16 R16, desc[UR10][R2.64+-0x2] ;  /* 0xfffffe0a02107981 */ /* 0x000f68000c1e1500 */
[----:B------:R-:W5:Y:S01]  /*03a0*/  LDG.E.U16 R14, desc[UR10][R2.64] ;  /* 0x0000000a020e7981 */ /* 0x000f62000c1e1500 */
[----:B0-----:R-:W-:-:S03]  /*03b0*/  MOV R11, 0x2 ;  /* 0x00000002000b7802 */ /* 0x001fc60000000f00 */
[----:B------:R-:W5:Y:S02]  /*03c0*/  LDG.E.U16 R6, desc[UR10][R6.64] ;  /* 0x0000000a06067981 */ /* 0x000f64000c1e1500 */
[CC--:B------:R-:W-:Y:S02]  /*03d0*/  IMAD.WIDE R8, R12.reuse, R11.reuse, UR6 ;  /* 0x000000060c087e25 */ /* 0x0c0fe4000f8e020b */
[----:B------:R-:W5:Y:S04]  /*03e0*/  LDG.E.U16 R24, desc[UR10][R2.64+0x2] ;  /* 0x0000020a02187981 */ /* 0x000f68000c1e1500 */
[----:B------:R-:W5:Y:S01]  /*03f0*/  LDG.E.U16 R4, desc[UR10][R4.64] ;  /* 0x0000000a04047981 */ /* 0x000f62000c1e1500 */
[----:B------:R-:W-:-:S03]  /*0400*/  IMAD.WIDE R10, R12, R11, UR8 ;  /* 0x000000080c0a7e25 */ /* 0x000fc6000f8e020b */
[----:B------:R-:W5:Y:S04]  /*0410*/  LDG.E.U16 R8, desc[UR10][R8.64] ;  /* 0x0000000a08087981 */ /* 0x000f68000c1e1500 */
[----:B------:R-:W5:Y:S04]  /*0420*/  LDG.E.U16 R26, desc[UR10][R2.64+0x4] ;  /* 0x0000040a021a7981 */ /* 0x000f68000c1e1500 */
[----:B------:R0:W5:Y:S04]  /*0430*/  LDG.E.U16 R25, desc[UR10][R2.64+0x6] ;  /* 0x0000060a02197981 */ /* 0x000168000c1e1500 */
[----:B------:R-:W5:Y:S01]  /*0440*/  LDG.E.U16 R10, desc[UR10][R10.64] ;  /* 0x0000000a0a0a7981 */ /* 0x000f62000c1e1500 */
[----:B------:R-:W-:-:S04]  /*0450*/  UIADD3 UR5, UPT, UPT, UR5, 0x8, URZ ;  /* 0x0000000805057890 */ /* 0x000fc8000fffe0ff */
[----:B------:R-:W-:Y:S01]  /*0460*/  UISETP.NE.AND UP0, UPT, UR5, URZ, UPT ;  /* 0x000000ff0500728c */ /* 0x000fe2000bf05270 */
[----:B0-----:R-:W-:-:S04]  /*0470*/  IADD3 R2, P0, PT, R2, 0x10, RZ ;  /* 0x0000001002027810 */ /* 0x001fc80007f1e0ff */
[----:B------:R-:W-:Y:S01]  /*0480*/  IADD3.X R3, PT, PT, RZ, R3, RZ, P0, !PT ;  /* 0x00000003ff037210 */ /* 0x000fe200007fe4ff */
[----:B--2---:R-:W-:Y:S02]  /*0490*/  HADD2.F32 R23, -RZ, R23.H0_H0 ;  /* 0x20000017ff177230 */ /* 0x004fe40000004100 */
[----:B---3--:R-:W-:Y:S02]  /*04a0*/  HADD2.F32 R22, -RZ, R22.H0_H0 ;  /* 0x20000016ff167230 */ /* 0x008fe40000004100 */
[----:B----4-:R-:W-:Y:S02]  /*04b0*/  HADD2.F32 R21, -RZ, R21.H0_H0 ;  /* 0x20000015ff157230 */ /* 0x010fe40000004100 */
[----:B-----5:R-:W-:-:S03]  /*04c0*/  HADD2.F32 R19, -RZ, R19.H0_H0 ;  /* 0x20000013ff137230 */ /* 0x020fc60000004100 */
[----:B------:R-:W-:Y:S01]  /*04d0*/  FFMA R21, R23, R21, R20 ;  /* 0x0000001517157223 */ /* 0x000fe20000000014 */
[----:B------:R-:W-:-:S03]  /*04e0*/  HADD2.F32 R18, -RZ, R18.H0_H0 ;  /* 0x20000012ff127230 */ /* 0x000fc60000004100 */
[----:B------:R-:W-:Y:S01]  /*04f0*/  FFMA R19, R22, R19, R21 ;  /* 0x0000001316137223 */ /* 0x000fe20000000015 */
[----:B------:R-:W-:Y:S02]  /*0500*/  HADD2.F32 R17, -RZ, R17.H0_H0 ;  /* 0x20000011ff117230 */ /* 0x000fe40000004100 */
        /* <DEDUP_REMOVED lines=11> */
[----:B------:R-:W-:Y:S01]  /*05c0*/  HADD2.F32 R7, -RZ, R26.H0_H0 ;  /* 0x2000001aff077230 */ /* 0x000fe20000004100 */
[----:B------:R-:W-:Y:S01]  /*05d0*/  MOV R5, UR12 ;  /* 0x0000000c00057c02 */ /* 0x000fe20008000f00 */
[----:B------:R-:W-:-:S03]  /*05e0*/  HADD2.F32 R25, -RZ, R25.H0_H0 ;  /* 0x20000019ff197230 */ /* 0x000fc60000004100 */
[----:B------:R-:W-:Y:S01]  /*05f0*/  FFMA R4, R7, R8, R4 ;  /* 0x0000000807047223 */ /* 0x000fe20000000004 */
[----:B------:R-:W-:Y:S01]  /*0600*/  HADD2.F32 R10, -RZ, R10.H0_H0 ;  /* 0x2000000aff0a7230 */ /* 0x000fe20000004100 */
[----:B------:R-:W-:-:S04]  /*0610*/  LEA R12, R5, R12, 0x3 ;  /* 0x0000000c050c7211 */ /* 0x000fc800078e18ff */
[----:B------:R-:W-:Y:S01]  /*0620*/  FFMA R20, R25, R10, R4 ;  /* 0x0000000a19147223 */ /* 0x000fe20000000004 */
[----:B------:R-:W-:Y:S06]  /*0630*/  BRA.U UP0, `(.L_x_1) ;  /* 0xfffffff900ec7547 */ /* 0x000fec000b83ffff */
.L_x_0:
[----:B------:R-:W-:-:S04]  /*0640*/  ULOP3.LUT UR6, UR12, 0x7, URZ, 0xc0, !UPT ;  /* 0x000000070c067892 */ /* 0x000fc8000f8ec0ff */
[----:B------:R-:W-:-:S09]  /*0650*/  UISETP.NE.AND UP0, UPT, UR6, URZ, UPT ;  /* 0x000000ff0600728c */ /* 0x000fd2000bf05270 */
[----:B------:R-:W-:Y:S05]  /*0660*/  BRA.U !UP0, `(.L_x_2) ;  /* 0x0000000508587547 */ /* 0x000fea000b800000 */
[----:B------:R-:W-:Y:S02]  /*0670*/  UISETP.GE.U32.AND UP0, UPT, UR6, 0x4, UPT ;  /* 0x000000040600788c */ /* 0x000fe4000bf06070 */
[----:B------:R-:W-:-:S04]  /*0680*/  ULOP3.LUT UR5, UR12, 0x3, URZ, 0xc0, !UPT ;  /* 0x000000030c057892 */ /* 0x000fc8000f8ec0ff */
[----:B------:R-:W-:-:S03]  /*0690*/  UISETP.NE.AND UP1, UPT, UR5, URZ, UPT ;  /* 0x000000ff0500728c */ /* 0x000fc6000bf25270 */
[----:B------:R-:W-:Y:S08]  /*06a0*/  BRA.U !UP0, `(.L_x_3) ;  /* 0x00000001089c7547 */ /* 0x000ff0000b800000 */
[----:B------:R-:W1:Y:S01]  /*06b0*/  LDC.64 R6, c[0x0][0x388] ;  /* 0x0000e200ff067b82 */ /* 0x000e620000000a00 */
[----:B------:R-:W2:Y:S01]  /*06c0*/  LDCU.64 UR6, c[0x0][0x380] ;  /* 0x00007000ff0677ac */ /* 0x000ea20008000a00 */
[----:B------:R-:W-:Y:S02]  /*06d0*/  MOV R9, UR4 ;  /* 0x0000000400097c02 */ /* 0x000fe40008000f00 */
[C---:B------:R-:W-:Y:S02]  /*06e0*/  IADD3 R3, PT, PT, R13.reuse, UR4, RZ ;  /* 0x000000040d037c10 */ /* 0x040fe4000fffe0ff */
[----:B------:R-:W-:Y:S01]  /*06f0*/  IADD3 R10, P0, PT, R13, UR4, RZ ;  /* 0x000000040d0a7c10 */ /* 0x000fe2000ff1e0ff */
[----:B------:R-:W-:Y:S01]  /*0700*/  IMAD R9, R9, UR12, R0 ;  /* 0x0000000c09097c24 */ /* 0x000fe2000f8e0200 */
[----:B------:R-:W3:Y:S01]  /*0710*/  LDC.64 R4, c[0x0][0x380] ;  /* 0x0000e000ff047b82 */ /* 0x000ee20000000a00 */
[----:B------:R-:W-:Y:S02]  /*0720*/  MOV R11, UR12 ;  /* 0x0000000c000b7c02 */ /* 0x000fe40008000f00 */
[----:B------:R-:W-:Y:S01]  /*0730*/  MOV R15, UR12 ;  /* 0x0000000c000f7c02 */ /* 0x000fe20008000f00 */
[----:B-1----:R-:W-:Y:S01]  /*0740*/  IMAD.WIDE R6, R9, 0x2, R6 ;  /* 0x0000000209067825 */ /* 0x002fe200078e0206 */
[----:B------:R-:W-:-:S05]  /*0750*/  MOV R9, UR12 ;  /* 0x0000000c00097c02 */ /* 0x000fca0008000f00 */
[----:B------:R-:W-:Y:S02]  /*0760*/  IMAD.WIDE R8, R9, 0x2, R6 ;  /* 0x0000000209087825 */ /* 0x000fe400078e0206 */
[----:B0-----:R-:W4:Y:S02]  /*0770*/  LDG.E.U16 R6, desc[UR10][R6.64] ;  /* 0x0000000a06067981 */ /* 0x001f24000c1e1500 */
[----:B---3--:R-:W-:Y:S01]  /*0780*/  IMAD.WIDE.U32 R4, R3, 0x2, R4 ;  /* 0x0000000203047825 */ /* 0x008fe200078e0004 */
[----:B------:R-:W-:Y:S01]  /*0790*/  IADD3.X R3, PT, PT, RZ, RZ, RZ, P0, !PT ;  /* 0x000000ffff037210 */ /* 0x000fe200007fe4ff */
[----:B------:R-:W3:Y:S01]  /*07a0*/  LDG.E.U16 R16, desc[UR10][R8.64] ;  /* 0x0000000a08107981 */ /* 0x000ee2000c1e1500 */
[----:B--2---:R-:W-:-:S03]  /*07b0*/  LEA R2, P0, R10, UR6, 0x1 ;  /* 0x000000060a027c11 */ /* 0x004fc6000f8008ff */
[----:B------:R-:W2:Y:S01]  /*07c0*/  LDG.E.U16 R4, desc[UR10][R4.64] ;  /* 0x0000000a04047981 */ /* 0x000ea2000c1e1500 */
[----:B------:R-:W-:Y:S01]  /*07d0*/  LEA.HI.X R3, R10, UR7, R3, 0x1, P0 ;  /* 0x000000070a037c11 */ /* 0x000fe200080f0c03 */
[----:B------:R-:W-:-:S04]  /*07e0*/  IMAD.WIDE R10, R11, 0x2, R8 ;  /* 0x000000020b0a7825 */ /* 0x000fc800078e0208 */
[----:B------:R-:W5:Y:S01]  /*07f0*/  LDG.E.U16 R12, desc[UR10][R2.64+0x2] ;  /* 0x0000020a020c7981 */ /* 0x000f62000c1e1500 */
[----:B------:R-:W-:-:S03]  /*0800*/  IMAD.WIDE R14, R15, 0x2, R10 ;  /* 0x000000020f0e7825 */ /* 0x000fc600078e020a */
[----:B------:R-:W5:Y:S04]  /*0810*/  LDG.E.U16 R17, desc[UR10][R2.64+0x4] ;  /* 0x0000040a02117981 */ /* 0x000f68000c1e1500 */
[----:B------:R-:W5:Y:S04]  /*0820*/  LDG.E.U16 R10, desc[UR10][R10.64] ;  /* 0x0000000a0a0a7981 */ /* 0x000f68000c1e1500 */
[----:B------:R-:W5:Y:S04]  /*0830*/  LDG.E.U16 R18, desc[UR10][R2.64+0x6] ;  /* 0x0000060a02127981 */ /* 0x000f68000c1e1500 */
[----:B------:R-:W5:Y:S01]  /*0840*/  LDG.E.U16 R14, desc[UR10][R14.64] ;  /* 0x0000000a0e0e7981 */ /* 0x000f62000c1e1500 */
[----:B------:R-:W-:Y:S01]  /*0850*/  UIADD3 UR4, UPT, UPT, UR4, 0x4, URZ ;  /* 0x0000000404047890 */ /* 0x000fe2000fffe0ff */
[----:B----4-:R-:W-:-:S02]  /*0860*/  HADD2.F32 R6, -RZ, R6.H0_H0 ;  /* 0x20000006ff067230 */ /* 0x010fc40000004100 */
[----:B---3--:R-:W-:Y:S02]  /*0870*/  HADD2.F32 R16, -RZ, R16.H0_H0 ;  /* 0x20000010ff107230 */ /* 0x008fe40000004100 */
[----:B--2---:R-:W-:-:S05]  /*0880*/  HADD2.F32 R5, -RZ, R4.H0_H0 ;  /* 0x20000004ff057230 */ /* 0x004fca0000004100 */
[----:B------:R-:W-:Y:S01]  /*0890*/  FFMA R5, R5, R6, R20 ;  /* 0x0000000605057223 */ /* 0x000fe20000000014 */
[----:B-----5:R-:W-:Y:S02]  /*08a0*/  HADD2.F32 R12, -RZ, R12.H0_H0 ;  /* 0x2000000cff0c7230 */ /* 0x020fe40000004100 */
[----:B------:R-:W-:-:S03]  /*08b0*/  HADD2.F32 R4, -RZ, R17.H0_H0 ;  /* 0x20000011ff047230 */ /* 0x000fc60000004100 */
[----:B------:R-:W-:Y:S01]  /*08c0*/  FFMA R5, R12, R16, R5 ;  /* 0x000000100c057223 */ /* 0x000fe20000000005 */
[----:B------:R-:W-:Y:S02]  /*08d0*/  HADD2.F32 R6, -RZ, R10.H0_H0 ;  /* 0x2000000aff067230 */ /* 0x000fe40000004100 */
[----:B------:R-:W-:-:S03]  /*08e0*/  HADD2.F32 R3, -RZ, R18.H0_H0 ;  /* 0x20000012ff037230 */ /* 0x000fc60000004100 */
[----:B------:R-:W-:Y:S01]  /*08f0*/  FFMA R4, R4, R6, R5 ;  /* 0x0000000604047223 */ /* 0x000fe20000000005 */
[----:B------:R-:W-:-:S05]  /*0900*/  HADD2.F32 R14, -RZ, R14.H0_H0 ;  /* 0x2000000eff0e7230 */ /* 0x000fca0000004100 */
[----:B------:R-:W-:-:S07]  /*0910*/  FFMA R20, R3, R14, R4 ;  /* 0x0000000e03147223 */ /* 0x000fce0000000004 */
.L_x_3:
[----:B------:R-:W-:Y:S05]  /*0920*/  BRA.U !UP1, `(.L_x_2) ;  /* 0x0000000109a87547 */ /* 0x000fea000b800000 */
[----:B------:R-:W-:Y:S02]  /*0930*/  UISETP.NE.AND UP0, UPT, UR5, 0x1, UPT ;  /* 0x000000010500788c */ /* 0x000fe4000bf05270 */
[----:B------:R-:W-:-:S04]  /*0940*/  ULOP3.LUT UR6, UR12, 0x1, URZ, 0xc0, !UPT ;  /* 0x000000010c067892 */ /* 0x000fc8000f8ec0ff */
[----:B------:R-:W-:-:S03]  /*0950*/  UISETP.NE.U32.AND UP1, UPT, UR6, 0x1, UPT ;  /* 0x000000010600788c */ /* 0x000fc6000bf25070 */
[----:B------:R-:W-:Y:S08]  /*0960*/  BRA.U !UP0, `(.L_x_4) ;  /* 0x0000000108647547 */ /* 0x000ff0000b800000 */
[----:B------:R-:W1:Y:S01]  /*0970*/  LDC.64 R4, c[0x0][0x388] ;  /* 0x0000e200ff047b82 */ /* 0x000e620000000a00 */
[----:B------:R-:W2:Y:S01]  /*0980*/  LDCU.64 UR6, c[0x0][0x380] ;  /* 0x00007000ff0677ac */ /* 0x000ea20008000a00 */
[----:B------:R-:W-:Y:S02]  /*0990*/  MOV R9, UR4 ;  /* 0x0000000400097c02 */ /* 0x000fe40008000f00 */
[C---:B------:R-:W-:Y:S02]  /*09a0*/  IADD3 R7, PT, PT, R13.reuse, UR4, RZ ;  /* 0x000000040d077c10 */ /* 0x040fe4000fffe0ff */
[----:B------:R-:W-:Y:S01]  /*09b0*/  IADD3 R10, P0, PT, R13, UR4, RZ ;  /* 0x000000040d0a7c10 */ /* 0x000fe2000ff1e0ff */
[----:B------:R-:W-:Y:S01]  /*09c0*/  IMAD R9, R9, UR12, R0 ;  /* 0x0000000c09097c24 */ /* 0x000fe2000f8e0200 */
[----:B------:R-:W3:Y:S03]  /*09d0*/  LDC.64 R2, c[0x0][0x380] ;  /* 0x0000e000ff027b82 */ /* 0x000ee60000000a00 */
        /* <DEDUP_REMOVED lines=9> */
[----:B------:R-:W-:-:S05]  /*0a70*/  LEA.HI.X R7, R10, UR7, R7, 0x1, P0 ;  /* 0x000000070a077c11 */ /* 0x000fca00080f0c07 */
[----:B------:R-:W5:Y:S01]  /*0a80*/  LDG.E.U16 R6, desc[UR10][R6.64+0x2] ;  /* 0x0000020a06067981 */ /* 0x000f62000c1e1500 */
[----:B------:R-:W-:Y:S01]  /*0a90*/  UIADD3 UR4, UPT, UPT, UR4, 0x2, URZ ;  /* 0x0000000204047890 */ /* 0x000fe2000fffe0ff */
[----:B----4-:R-:W-:Y:S02]  /*0aa0*/  HADD2.F32 R10, -RZ, R4.H0_H0 ;  /* 0x20000004ff0a7230 */ /* 0x010fe40000004100 */
[----:B---3--:R-:W-:Y:S02]  /*0ab0*/  HADD2.F32 R12, -RZ, R8.H0_H0 ;  /* 0x20000008ff0c7230 */ /* 0x008fe40000004100 */
[----:B--2---:R-:W-:-:S05]  /*0ac0*/  HADD2.F32 R11, -RZ, R2.H0_H0 ;  /* 0x20000002ff0b7230 */ /* 0x004fca0000004100 */
[----:B------:R-:W-:Y:S01]  /*0ad0*/  FFMA R10, R11, R10, R20 ;  /* 0x0000000a0b0a7223 */ /* 0x000fe20000000014 */
[----:B-----5:R-:W-:-:S05]  /*0ae0*/  HADD2.F32 R15, -RZ, R6.H0_H0 ;  /* 0x20000006ff0f7230 */ /* 0x020fca0000004100 */
[----:B------:R-:W-:-:S07]  /*0af0*/  FFMA R20, R15, R12, R10 ;  /* 0x0000000c0f147223 */ /* 0x000fce000000000a */
.L_x_4:
[----:B------:R-:W-:Y:S05]  /*0b00*/  BRA.U UP1, `(.L_x_2) ;  /* 0x0000000101307547 */ /* 0x000fea000b800000 */
[----:B------:R-:W1:Y:S01]  /*0b10*/  LDC.64 R2, c[0x0][0x380] ;  /* 0x0000e000ff027b82 */ /* 0x000e620000000a00 */
[----:B------:R-:W-:Y:S02]  /*0b20*/  MOV R9, UR4 ;  /* 0x0000000400097c02 */ /* 0x000fe40008000f00 */
[----:B------:R-:W-:-:S03]  /*0b30*/  IADD3 R7, PT, PT, R13, UR4, RZ ;  /* 0x000000040d077c10 */ /* 0x000fc6000fffe0ff */
[----:B------:R-:W-:Y:S02]  /*0b40*/  IMAD R9, R9, UR12, R0 ;  /* 0x0000000c09097c24 */ /* 0x000fe4000f8e0200 */
[----:B------:R-:W2:Y:S01]  /*0b50*/  LDC.64 R4, c[0x0][0x388] ;  /* 0x0000e200ff047b82 */ /* 0x000ea20000000a00 */
[----:B-1----:R-:W-:-:S06]  /*0b60*/  IMAD.WIDE.U32 R2, R7, 0x2, R2 ;  /* 0x0000000207027825 */ /* 0x002fcc00078e0002 */
[----:B0-----:R-:W3:Y:S01]  /*0b70*/  LDG.E.U16 R2, desc[UR10][R2.64] ;  /* 0x0000000a02027981 */ /* 0x001ee2000c1e1500 */
[----:B--2---:R-:W-:-:S06]  /*0b80*/  IMAD.WIDE R4, R9, 0x2, R4 ;  /* 0x0000000209047825 */ /* 0x004fcc00078e0204 */
[----:B------:R-:W2:Y:S01]  /*0b90*/  LDG.E.U16 R4, desc[UR10][R4.64] ;  /* 0x0000000a04047981 */ /* 0x000ea2000c1e1500 */
[----:B---3--:R-:W-:Y:S02]  /*0ba0*/  HADD2.F32 R7, -RZ, R2.H0_H0 ;  /* 0x20000002ff077230 */ /* 0x008fe40000004100 */
[----:B--2---:R-:W-:-:S05]  /*0bb0*/  HADD2.F32 R6, -RZ, R4.H0_H0 ;  /* 0x20000004ff067230 */ /* 0x004fca0000004100 */
[----:B------:R-:W-:-:S07]  /*0bc0*/  FFMA R20, R7, R6, R20 ;  /* 0x0000000607147223 */ /* 0x000fce0000000014 */
.L_x_2:
[----:B------:R-:W1:Y:S01]  /*0bd0*/  LDC.64 R2, c[0x0][0x390] ;  /* 0x0000e400ff027b82 */ /* 0x000e620000000a00 */
[----:B------:R-:W-:-:S05]  /*0be0*/  IADD3 R13, PT, PT, R0, R13, RZ ;  /* 0x0000000d000d7210 */ /* 0x000fca0007ffe0ff */
[----:B-1----:R-:W-:-:S05]  /*0bf0*/  IMAD.WIDE R2, R13, 0x4, R2 ;  /* 0x000000040d027825 */ /* 0x002fca00078e0202 */
[----:B0-----:R-:W-:Y:S01]  /*0c00*/  STG.E desc[UR10][R2.64], R20 ;  /* 0x0000001402007986 */ /* 0x001fe2000c10190a */
[----:B------:R-:W-:Y:S05]  /*0c10*/  EXIT ;  /* 0x000000000000794d */ /* 0x000fea0003800000 */
.L_x_5:
[----:B------:R-:W-:-:S00]  /*0c20*/  BRA `(.L_x_5) ;  /* 0xfffffffc00fc7947 */ /* 0x000fc0000383ffff */
[----:B------:R-:W-:-:S00]  /*0c30*/  NOP ;  /* 0x0000000000007918 */ /* 0x000fc00000000000 */
        /* <DEDUP_REMOVED lines=12> */
.L_x_20:


//--------------------- .text._Z10matMulFP32PfS_S_i --------------------------
	.section	.text._Z10matMulFP32PfS_S_i,"ax",@progbits
	.align	128
        .global         _Z10matMulFP32PfS_S_i
        .type           _Z10matMulFP32PfS_S_i,@function
        .size           _Z10matMulFP32PfS_S_i,(.L_x_21 - _Z10matMulFP32PfS_S_i)
        .other          _Z10matMulFP32PfS_S_i,@"STO_CUDA_ENTRY STV_DEFAULT"
_Z10matMulFP32PfS_S_i:
.text._Z10matMulFP32PfS_S_i:
        /* <DEDUP_REMOVED lines=28> */
[----:B------:R-:W-:Y:S01]  /*01c0*/  UIMAD.WIDE UR10, UR20, 0x10, UR26 ;  /* 0x00000010140a78a5 */ /* 0x000fe2000f8e021a */
[----:B------:R-:W-:Y:S01]  /*01d0*/  IMAD.WIDE.U32 R2, R13, 0x4, R2 ;  /* 0x000000040d027825 */ /* 0x000fe200078e0002 */
[----:B------:R-:W-:Y:S02]  /*01e0*/  UIMAD.WIDE UR12, UR20, 0x14, UR26 ;  /* 0x00000014140c78a5 */ /* 0x000fe4000f8e021a */
[----:B------:R-:W-:Y:S01]  /*01f0*/  UIMAD.WIDE UR14, UR20, 0x18, UR26 ;  /* 0x00000018140e78a5 */ /* 0x000fe2000f8e021a */
[----:B------:R-:W-:Y:S01]  /*0200*/  IADD3 R2, P0, PT, R2, 0x10, RZ ;  /* 0x0000001002027810 */ /* 0x000fe20007f1e0ff */
[----:B------:R-:W-:-:S03]  /*0210*/  UIMAD.WIDE UR16, UR20, 0x1c, UR26 ;  /* 0x0000001c141078a5 */ /* 0x000fc6000f8e021a */
[----:B------:R-:W-:-:S09]  /*0220*/  IADD3.X R3, PT, PT, RZ, R3, RZ, P0, !PT ;  /* 0x00000003ff037210 */ /* 0x000fd200007fe4ff */
.L_x_7:
[----:B------:R-:W-:Y:S01]  /*0230*/  UIMAD.WIDE UR22, UR20, 0x4, UR26 ;  /* 0x00000004141678a5 */ /* 0x000fe2000f8e021a */
[----:B------:R-:W-:Y:S02]  /*0240*/  IMAD.MOV.U32 R23, RZ, RZ, 0x4 ;  /* 0x00000004ff177424 */ /* 0x000fe400078e00ff */
[----:B------:R-:W-:Y:S01]  /*0250*/  HFMA2 R11, -RZ, RZ, 0, 2.384185791015625e-07 ;  /* 0x00000004ff0b7431 */ /* 0x000fe200000001ff */
[----:B------:R-:W-:Y:S01]  /*0260*/  MOV R25, 0x4 ;  /* 0x0000000400197802 */ /* 0x000fe20000000f00 */
[----:B0-----:R-:W2:Y:S01]  /*0270*/  LDG.E R21, desc[UR18][R2.64+-0x10] ;  /* 0xfffff01202157981 */ /* 0x001ea2000c1e1900 */
[C---:B------:R-:W-:Y:S01]  /*0280*/  IMAD.WIDE R22, R14.reuse, R23, UR26 ;  /* 0x0000001a0e167e25 */ /* 0x040fe2000f8e0217 */
[----:B------:R-:W-:Y:S02]  /*0290*/  MOV R8, UR22 ;  /* 0x0000001600087c02 */ /* 0x000fe40008000f00 */
[----:B------:R-:W-:Y:S01]  /*02a0*/  MOV R9, UR23 ;  /* 0x0000001700097c02 */ /* 0x000fe20008000f00 */
[----:B------:R-:W3:Y:S02]  /*02b0*/  LDG.E R19, desc[UR18][R2.64+-0xc] ;  /* 0xfffff41202137981 */ /* 0x000ee4000c1e1900 */
[----:B------:R-:W-:-:S02]  /*02c0*/  IMAD.WIDE R8, R14, 0x4, R8 ;  /* 0x000000040e087825 */ /* 0x000fc400078e0208 */
[----:B------:R-:W2:Y:S01]  /*02d0*/  LDG.E R22, desc[UR18][R22.64] ;  /* 0x0000001216167981 */ /* 0x000ea2000c1e1900 */
[----:B------:R-:W-:Y:S01]  /*02e0*/  MOV R5, 0x4 ;  /* 0x0000000400057802 */ /* 0x000fe20000000f00 */
[C---:B------:R-:W-:Y:S02]  /*02f0*/  IMAD.WIDE R24, R14.reuse, R25, UR6 ;  /* 0x000000060e187e25 */ /* 0x040fe4000f8e0219 */
[----:B------:R0:W3:Y:S02]  /*0300*/  LDG.E R20, desc[UR18][R8.64] ;  /* 0x0000001208147981 */ /* 0x0000e4000c1e1900 */
[----:B------:R-:W-:Y:S02]  /*0310*/  IMAD.WIDE R10, R14, R11, UR8 ;  /* 0x000000080e0a7e25 */ /* 0x000fe4000f8e020b */
[----:B------:R-:W4:Y:S04]  /*0320*/  LDG.E R18, desc[UR18][R24.64] ;  /* 0x0000001218127981 */ /* 0x000f28000c1e1900 */
[----:B------:R-:W4:Y:S01]  /*0330*/  LDG.E R17, desc[UR18][R2.64+-0x8] ;  /* 0xfffff81202117981 */ /* 0x000f22000c1e1900 */
[----:B0-----:R-:W-:-:S02]  /*0340*/  HFMA2 R9, -RZ, RZ, 0, 2.384185791015625e-07 ;  /* 0x00000004ff097431 */ /* 0x001fc400000001ff */
[----:B------:R-:W-:Y:S01]  /*0350*/  IMAD.MOV.U32 R7, RZ, RZ, 0x4 ;  /* 0x00000004ff077424 */ /* 0x000fe200078e00ff */
[----:B------:R0:W5:Y:S01]  /*0360*/  LDG.E R16, desc[UR18][R10.64] ;  /* 0x000000120a107981 */ /* 0x000162000c1e1900 */
[----:B------:R-:W-:-:S03]  /*0370*/  IMAD.WIDE R4, R14, R5, UR10 ;  /* 0x0000000a0e047e25 */ /* 0x000fc6000f8e0205 */
[----:B------:R-:W5:Y:S01]  /*0380*/  LDG.E R15, desc[UR18][R2.64+-0x4] ;  /* 0xfffffc12020f7981 */ /* 0x000f62000c1e1900 */
[C---:B------:R-:W-:Y:S01]  /*0390*/  IMAD.WIDE R6, R14.reuse, R7, UR12 ;  /* 0x0000000c0e067e25 */ /* 0x040fe2000f8e0207 */
[----:B------:R-:W-:Y:S02]  /*03a0*/  MOV R27, 0x4 ;  /* 0x00000004001b7802 */ /* 0x000fe40000000f00 */
[----:B------:R1:W5:Y:S01]  /*03b0*/  LDG.E R4, desc[UR18][R4.64] ;  /* 0x0000001204047981 */ /* 0x000362000c1e1900 */
[----:B------:R-:W-:-:S03]  /*03c0*/  IMAD.WIDE R8, R14, R9, UR14 ;  /* 0x0000000e0e087e25 */ /* 0x000fc6000f8e0209 */
[----:B------:R-:W5:Y:S01]  /*03d0*/  LDG.E R23, desc[UR18][R2.64] ;  /* 0x0000001202177981 */ /* 0x000f62000c1e1900 */
[----:B0-----:R-:W-:-:S03]  /*03e0*/  IMAD.WIDE R10, R14, R27, UR16 ;  /* 0x000000100e0a7e25 */ /* 0x001fc6000f8e021b */
[----:B------:R-:W5:Y:S04]  /*03f0*/  LDG.E R7, desc[UR18][R6.64] ;  /* 0x0000001206077981 */ /* 0x000f68000c1e1900 */
[----:B------:R-:W5:Y:S04]  /*0400*/  LDG.E R24, desc[UR18][R2.64+0x4] ;  /* 0x0000041202187981 */ /* 0x000f68000c1e1900 */
[----:B------:R-:W5:Y:S04]  /*0410*/  LDG.E R8, desc[UR18][R8.64] ;  /* 0x0000001208087981 */ /* 0x000f68000c1e1900 */
[----:B------:R-:W5:Y:S04]  /*0420*/  LDG.E R25, desc[UR18][R2.64+0x8] ;  /* 0x0000081202197981 */ /* 0x000f68000c1e1900 */
[----:B------:R-:W5:Y:S04]  /*0430*/  LDG.E R10, desc[UR18][R10.64] ;  /* 0x000000120a0a7981 */ /* 0x000f68000c1e1900 */
[----:B------:R0:W5:Y:S01]  /*0440*/  LDG.E R27, desc[UR18][R2.64+0xc] ;  /* 0x00000c12021b7981 */ /* 0x000162000c1e1900 */
[----:B------:R-:W-:-:S04]  /*0450*/  UIADD3 UR5, UPT, UPT, UR5, 0x8, URZ ;  /* 0x0000000805057890 */ /* 0x000fc8000fffe0ff */
[----:B------:R-:W-:Y:S01]  /*0460*/  UISETP.NE.AND UP0, UPT, UR5, URZ, UPT ;  /* 0x000000ff0500728c */ /* 0x000fe2000bf05270 */
[----:B-1----:R-:W-:Y:S02]  /*0470*/  MOV R5, UR20 ;  /* 0x0000001400057c02 */ /* 0x002fe40008000f00 */
[----:B0-----:R-:W-:Y:S02]  /*0480*/  IADD3 R2, P0, PT, R2, 0x20, RZ ;  /* 0x0000002002027810 */ /* 0x001fe40007f1e0ff */
[----:B------:R-:W-:Y:S02]  /*0490*/  LEA R14, R5, R14, 0x3 ;  /* 0x0000000e050e7211 */ /* 0x000fe400078e18ff */
[----:B------:R-:W-:Y:S01]  /*04a0*/  IADD3.X R3, PT, PT, RZ, R3, RZ, P0, !PT ;  /* 0x00000003ff037210 */ /* 0x000fe200007fe4ff */
[----:B--2---:R-:W-:-:S04]  /*04b0*/  FFMA R22, R21, R22, R12 ;  /* 0x0000001615167223 */ /* 0x004fc8000000000c */
[----:B---3--:R-:W-:-:S04]  /*04c0*/  FFMA R20, R19, R20, R22 ;  /* 0x0000001413147223 */ /* 0x008fc80000000016 */
[----:B----4-:R-:W-:-:S04]  /*04d0*/  FFMA R18, R17, R18, R20 ;  /* 0x0000001211127223 */ /* 0x010fc80000000014 */
[----:B-----5:R-:W-:-:S04]  /*04e0*/  FFMA R16, R15, R16, R18 ;  /* 0x000000100f107223 */ /* 0x020fc80000000012 */
[----:B------:R-:W-:-:S04]  /*04f0*/  FFMA R23, R23, R4, R16 ;  /* 0x0000000417177223 */ /* 0x000fc80000000010 */
[----:B------:R-:W-:-:S04]  /*0500*/  FFMA R24, R24, R7, R23 ;  /* 0x0000000718187223 */ /* 0x000fc80000000017 */
[----:B------:R-:W-:-:S04]  /*0510*/  FFMA R8, R25, R8, R24 ;  /* 0x0000000819087223 */ /* 0x000fc80000000018 */
[----:B------:R-:W-:Y:S01]  /*0520*/  FFMA R12, R27, R10, R8 ;  /* 0x0000000a1b0c7223 */ /* 0x000fe20000000008 */
[----:B------:R-:W-:Y:S06]  /*0530*/  BRA.U UP0, `(.L_x_7) ;  /* 0xfffffffd003c7547 */ /* 0x000fec000b83ffff */
.L_x_6:
        /* <DEDUP_REMOVED lines=9> */
[----:B------:R-:W-:Y:S01]  /*05d0*/  IMAD.U32 R9, RZ, RZ, UR4 ;  /* 0x00000004ff097e24 */ /* 0x000fe2000f8e00ff */
[C---:B------:R-:W-:Y:S02]  /*05e0*/  IADD3 R3, PT, PT, R13.reuse, UR4, RZ ;  /* 0x000000040d037c10 */ /* 0x040fe4000fffe0ff */
[----:B------:R-:W-:Y:S01]  /*05f0*/  IADD3 R10, P0, PT, R13, UR4, RZ ;  /* 0x000000040d0a7c10 */ /* 0x000fe2000ff1e0ff */
[----:B------:R-:W-:Y:S01]  /*0600*/  IMAD R9, R9, UR20, R0 ;  /* 0x0000001409097c24 */ /* 0x000fe2000f8e0200 */
[----:B------:R-:W-:Y:S01]  /*0610*/  MOV R11, UR20 ;  /* 0x00000014000b7c02 */ /* 0x000fe20008000f00 */
[----:B------:R-:W3:Y:S01]  /*0620*/  LDC.64 R4, c[0x0][0x380] ;  /* 0x0000e000ff047b82 */ /* 0x000ee20000000a00 */
[----:B------:R-:W-:Y:S01]  /*0630*/  MOV R15, UR20 ;  /* 0x00000014000f7c02 */ /* 0x000fe20008000f00 */
[----:B-1----:R-:W-:Y:S01]  /*0640*/  IMAD.WIDE R6, R9, 0x4, R6 ;  /* 0x0000000409067825 */ /* 0x002fe200078e0206 */
[----:B------:R-:W-:-:S05]  /*0650*/  MOV R9, UR20 ;  /* 0x0000001400097c02 */ /* 0x000fca0008000f00 */
[----:B------:R-:W-:Y:S02]  /*0660*/  IMAD.WIDE R8, R9, 0x4, R6 ;  /* 0x0000000409087825 */ /* 0x000fe400078e0206 */
[----:B0-----:R-:W4:Y:S02]  /*0670*/  LDG.E R6, desc[UR18][R6.64] ;  /* 0x0000001206067981 */ /* 0x001f24000c1e1900 */
[----:B---3--:R-:W-:Y:S01]  /*0680*/  IMAD.WIDE.U32 R4, R3, 0x4, R4 ;  /* 0x0000000403047825 */ /* 0x008fe200078e0004 */
[----:B------:R-:W-:Y:S01]  /*0690*/  IADD3.X R3, PT, PT, RZ, RZ, RZ, P0, !PT ;  /* 0x000000ffff037210 */ /* 0x000fe200007fe4ff */
[----:B------:R-:W3:Y:S01]  /*06a0*/  LDG.E R17, desc[UR18][R8.64] ;  /* 0x0000001208117981 */ /* 0x000ee2000c1e1900 */
[----:B--2---:R-:W-:-:S03]  /*06b0*/  LEA R2, P0, R10, UR6, 0x2 ;  /* 0x000000060a027c11 */ /* 0x004fc6000f8010ff */
[----:B------:R-:W4:Y:S01]  /*06c0*/  LDG.E R5, desc[UR18][R4.64] ;  /* 0x0000001204057981 */ /* 0x000f22000c1e1900 */
[----:B------:R-:W-:Y:S01]  /*06d0*/  LEA.HI.X R3, R10, UR7, R3, 0x2, P0 ;  /* 0x000000070a037c11 */ /* 0x000fe200080f1403 */
[----:B------:R-:W-:-:S04]  /*06e0*/  IMAD.WIDE R10, R11, 0x4, R8 ;  /* 0x000000040b0a7825 */ /* 0x000fc800078e0208 */
[----:B------:R-:W3:Y:S01]  /*06f0*/  LDG.E R16, desc[UR18][R2.64+0x4] ;  /* 0x0000041202107981 */ /* 0x000ee2000c1e1900 */
[----:B------:R-:W-:-:S03]  /*0700*/  IMAD.WIDE R14, R15, 0x4, R10 ;  /* 0x000000040f0e7825 */ /* 0x000fc600078e020a */
[----:B------:R-:W2:Y:S04]  /*0710*/  LDG.E R19, desc[UR18][R10.64] ;  /* 0x000000120a137981 */ /* 0x000ea8000c1e1900 */
[----:B------:R-:W2:Y:S04]  /*0720*/  LDG.E R18, desc[UR18][R2.64+0x8] ;  /* 0x0000081202127981 */ /* 0x000ea8000c1e1900 */
[----:B------:R-:W5:Y:S04]  /*0730*/  LDG.E R20, desc[UR18][R2.64+0xc] ;  /* 0x00000c1202147981 */ /* 0x000f68000c1e1900 */
[----:B------:R-:W5:Y:S01]  /*0740*/  LDG.E R14, desc[UR18][R14.64] ;  /* 0x000000120e0e7981 */ /* 0x000f62000c1e1900 */
[----:B------:R-:W-:Y:S01]  /*0750*/  UIADD3 UR4, UPT, UPT, UR4, 0x4, URZ ;  /* 0x0000000404047890 */ /* 0x000fe2000fffe0ff */
[----:B----4-:R-:W-:-:S04]  /*0760*/  FFMA R5, R5, R6, R12 ;  /* 0x0000000605057223 */ /* 0x010fc8000000000c */
[----:B---3--:R-:W-:-:S04]  /*0770*/  FFMA R5, R16, R17, R5 ;  /* 0x0000001110057223 */ /* 0x008fc80000000005 */
[----:B--2---:R-:W-:-:S04]  /*0780*/  FFMA R5, R18, R19, R5 ;  /* 0x0000001312057223 */ /* 0x004fc80000000005 */
[----:B-----5:R-:W-:-:S07]  /*0790*/  FFMA R12, R20, R14, R5 ;  /* 0x0000000e140c7223 */ /* 0x020fce0000000005 */
.L_x_9:
[----:B------:R-:W-:Y:S05]  /*07a0*/  BRA.U !UP1, `(.L_x_8) ;  /* 0x0000000109a87547 */ /* 0x000fea000b800000 */
[----:B------:R-:W-:Y:S01]  /*07b0*/  UISETP.NE.AND UP0, UPT, UR5, 0x1, UPT ;  /* 0x000000010500788c */ /* 0x000fe2000bf05270 */
[----:B------:R-:W-:Y:S01]  /*07c0*/  MOV R7, UR4 ;  /* 0x0000000400077c02 */ /* 0x000fe20008000f00 */
[----:B------:R-:W-:Y:S02]  /*07d0*/  ULOP3.LUT UR5, UR20, 0x1, URZ, 0xc0, !UPT ;  /* 0x0000000114057892 */ /* 0x000fe4000f8ec0ff */
[----:B------:R-:W-:Y:S02]  /*07e0*/  MOV R15, UR20 ;  /* 0x00000014000f7c02 */ /* 0x000fe40008000f00 */
[----:B------:R-:W-:Y:S01]  /*07f0*/  UISETP.NE.U32.AND UP1, UPT, UR5, 0x1, UPT ;  /* 0x000000010500788c */ /* 0x000fe2000bf25070 */
[----:B------:R-:W-:-:S04]  /*0800*/  PLOP3.LUT P1, PT, PT, PT, UP0, 0x80, 0x8 ;  /* 0x000000000008781c */ /* 0x000fc80003f2f008 */
[----:B------:R-:W1:Y:S01]  /*0810*/  @UP0 LDCU.128 UR8, c[0x0][0x380] ;  /* 0x00007000ff0807ac */ /* 0x000e620008000c00 */
[----:B------:R-:W-:Y:S01]  /*0820*/  PLOP3.LUT P0, PT, PT, PT, UP1, 0x80, 0x8 ;  /* 0x000000000008781c */ /* 0x000fe20003f0f018 */
[----:B------:R-:W2:Y:S04]  /*0830*/  @UP0 LDCU.64 UR6, c[0x0][0x380] ;  /* 0x00007000ff0607ac */ /* 0x000ea80008000a00 */
[----:B------:R-:W3:Y:S03]  /*0840*/  @!UP1 LDCU.128 UR12, c[0x0][0x380] ;  /* 0x00007000ff0c97ac */ /* 0x000ee60008000c00 */
[C---:B------:R-:W-:Y:S02]  /*0850*/  @P1 IADD3 R3, PT, PT, R13.reuse, UR4, RZ ;  /* 0x000000040d031c10 */ /* 0x040fe4000fffe0ff */
[----:B------:R-:W-:Y:S01]  /*0860*/  @P1 IADD3 R6, P2, PT, R13, UR4, RZ ;  /* 0x000000040d061c10 */ /* 0x000fe2000ff5e0ff */
[----:B------:R-:W-:Y:S01]  /*0870*/  @UP0 UIADD3 UR4, UPT, UPT, UR4, 0x2, URZ ;  /* 0x0000000204040890 */ /* 0x000fe2000fffe0ff */
[----:B-1----:R-:W-:Y:S01]  /*0880*/  MOV R11, UR9 ;  /* 0x00000009000b7c02 */ /* 0x002fe20008000f00 */
[----:B------:R-:W-:Y:S01]  /*0890*/  IMAD.U32 R10, RZ, RZ, UR8 ;  /* 0x00000008ff0a7e24 */ /* 0x000fe2000f8e00ff */
[----:B------:R-:W-:-:S02]  /*08a0*/  MOV R4, UR10 ;  /* 0x0000000a00047c02 */ /* 0x000fc40008000f00 */
[----:B------:R-:W-:Y:S01]  /*08b0*/  MOV R5, UR11 ;  /* 0x0000000b00057c02 */ /* 0x000fe20008000f00 */
[----:B------:R-:W-:-:S04]  /*08c0*/  @P1 IMAD.WIDE.U32 R10, R3, 0x4, R10 ;  /* 0x00000004030a1825 */ /* 0x000fc800078e000a */
[----:B------:R-:W-:Y:S01]  /*08d0*/  @P1 IMAD R3, R7, UR20, R0 ;  /* 0x0000001407031c24 */ /* 0x000fe2000f8e0200 */
[----:B------:R-:W-:Y:S01]  /*08e0*/  @P1 IADD3.X R7, PT, PT, RZ, RZ, RZ, P2, !PT ;  /* 0x000000ffff071210 */ /* 0x000fe200017fe4ff */
[----:B------:R-:W-:Y:S01]  /*08f0*/  IMAD.U32 R19, RZ, RZ, UR4 ;  /* 0x00000004ff137e24 */ /* 0x000fe2000f8e00ff */
[C---:B--2---:R-:W-:Y:S01]  /*0900*/  @P1 LEA R2, P2, R6.reuse, UR6, 0x2 ;  /* 0x0000000606021c11 */ /* 0x044fe2000f8410ff */
[----:B------:R-:W-:Y:S01]  /*0910*/  @P1 IMAD.WIDE R4, R3, 0x4, R4 ;  /* 0x0000000403041825 */ /* 0x000fe200078e0204 */
[----:B------:R-:W-:Y:S01]  /*0920*/  @!P0 IADD3 R17, PT, PT, R13, UR4, RZ ;  /* 0x000000040d118c10 */ /* 0x000fe2000fffe0ff */
[----:B0-----:R-:W2:Y:S01]  /*0930*/  @P1 LDG.E R11, desc[UR18][R10.64] ;  /* 0x000000120a0b1981 */ /* 0x001ea2000c1e1900 */
[----:B------:R-:W-:Y:S01]  /*0940*/  @P1 LEA.HI.X R3, R6, UR7, R7, 0x2, P2 ;  /* 0x0000000706031c11 */ /* 0x000fe200090f1407 */
[----:B------:R-:W-:Y:S01]  /*0950*/  @!P0 IMAD R19, R19, UR20, R0 ;  /* 0x0000001413138c24 */ /* 0x000fe2000f8e0200 */
[----:B---3--:R-:W-:Y:S01]  /*0960*/  MOV R6, UR12 ;  /* 0x0000000c00067c02 */ /* 0x008fe20008000f00 */
[----:B------:R-:W-:Y:S01]  /*0970*/  @P1 IMAD.WIDE R14, R15, 0x4, R4 ;  /* 0x000000040f0e1825 */ /* 0x000fe200078e0204 */
[----:B------:R-:W-:Y:S01]  /*0980*/  MOV R7, UR13 ;  /* 0x0000000d00077c02 */ /* 0x000fe20008000f00 */
[----:B------:R-:W2:Y:S01]  /*0990*/  @P1 LDG.E R4, desc[UR18][R4.64] ;  /* 0x0000001204041981 */ /* 0x000ea2000c1e1900 */
[----:B------:R-:W-:-:S02]  /*09a0*/  MOV R8, UR14 ;  /* 0x0000000e00087c02 */ /* 0x000fc40008000f00 */
[----:B------:R-:W-:Y:S01]  /*09b0*/  MOV R9, UR15 ;  /* 0x0000000f00097c02 */ /* 0x000fe20008000f00 */
[----:B------:R-:W-:Y:S01]  /*09c0*/  @!P0 IMAD.WIDE.U32 R6, R17, 0x4, R6 ;  /* 0x0000000411068825 */ /* 0x000fe200078e0006 */
[----:B------:R-:W3:Y:S03]  /*09d0*/  @P1 LDG.E R14, desc[UR18][R14.64] ;  /* 0x000000120e0e1981 */ /* 0x000ee6000c1e1900 */
[----:B------:R-:W-:Y:S01]  /*09e0*/  @!P0 IMAD.WIDE R8, R19, 0x4, R8 ;  /* 0x0000000413088825 */ /* 0x000fe200078e0208 */
[----:B------:R-:W3:Y:S04]  /*09f0*/  @P1 LDG.E R2, desc[UR18][R2.64+0x4] ;  /* 0x0000041202021981 */ /* 0x000ee8000c1e1900 */
[----:B------:R-:W4:Y:S04]  /*0a00*/  @!P0 LDG.E R7, desc[UR18][R6.64] ;  /* 0x0000001206078981 */ /* 0x000f28000c1e1900 */
[----:B------:R-:W4:Y:S01]  /*0a10*/  @!P0 LDG.E R8, desc[UR18][R8.64] ;  /* 0x0000001208088981 */ /* 0x000f22000c1e1900 */
[----:B--2---:R-:W-:-:S04]  /*0a20*/  @P1 FFMA R11, R11, R4, R12 ;  /* 0x000000040b0b1223 */ /* 0x004fc8000000000c */
[----:B---3--:R-:W-:-:S04]  /*0a30*/  @P1 FFMA R12, R2, R14, R11 ;  /* 0x0000000e020c1223 */ /* 0x008fc8000000000b */
[----:B----4-:R-:W-:-:S07]  /*0a40*/  @!P0 FFMA R12, R7, R8, R12 ;  /* 0x00000008070c8223 */ /* 0x010fce000000000c */
.L_x_8:
[----:B------:R-:W1:Y:S01]  /*0a50*/  LDC.64 R2, c[0x0][0x390] ;  /* 0x0000e400ff027b82 */ /* 0x000e620000000a00 */
[----:B------:R-:W-:-:S05]  /*0a60*/  IADD3 R13, PT, PT, R0, R13, RZ ;  /* 0x0000000d000d7210 */ /* 0x000fca0007ffe0ff */
[----:B-1----:R-:W-:-:S05]  /*0a70*/  IMAD.WIDE R2, R13, 0x4, R2 ;  /* 0x000000040d027825 */ /* 0x002fca00078e0202 */
[----:B0-----:R-:W-:Y:S01]  /*0a80*/  STG.E desc[UR18][R2.64], R12 ;  /* 0x0000000c02007986 */ /* 0x001fe2000c101912 */
[----:B------:R-:W-:Y:S05]  /*0a90*/  EXIT ;  /* 0x000000000000794d */ /* 0x000fea0003800000 */
.L_x_10:
        /* <DEDUP_REMOVED lines=14> */
.L_x_21:


//--------------------- .text._Z15dotProductMixedP6__halfS0_Pfi --------------------------
	.section	.text._Z15dotProductMixedP6__halfS0_Pfi,"ax",@progbits
	.align	128
        .global         _Z15dotProductMixedP6__halfS0_Pfi
        .type           _Z15dotProductMixedP6__halfS0_Pfi,@function
        .size           _Z15dotProductMixedP6__halfS0_Pfi,(.L_x_22 - _Z15dotProductMixedP6__halfS0_Pfi)
        .other          _Z15dotProductMixedP6__halfS0_Pfi,@"STO_CUDA_ENTRY STV_DEFAULT"
_Z15dotProductMixedP6__halfS0_Pfi:
.text._Z15dotProductMixedP6__halfS0_Pfi:
[----:B------:R-:W-:Y:S01]  /*0000*/  LDC R1, c[0x0][0x37c] ;  /* 0x0000df00ff017b82 */ /* 0x000fe20000000800 */
[----:B------:R-:W0:Y:S07]  /*0010*/  S2R R9, SR_TID.X ;  /* 0x0000000000097919 */ /* 0x000e2e0000002100 */
[----:B------:R-:W0:Y:S01]  /*0020*/  S2UR UR4, SR_CTAID.X ;  /* 0x00000000000479c3 */ /* 0x000e220000002500 */
[----:B------:R-:W1:Y:S01]  /*0030*/  LDCU UR5, c[0x0][0x398] ;  /* 0x00007300ff0577ac */ /* 0x000e620008000800 */
[----:B------:R-:W2:Y:S06]  /*0040*/  LDCU.64 UR6, c[0x0][0x358] ;  /* 0x00006b00ff0677ac */ /* 0x000eac0008000a00 */
[----:B------:R-:W0:Y:S08]  /*0050*/  LDC R0, c[0x0][0x360] ;  /* 0x0000d800ff007b82 */ /* 0x000e300000000800 */
[----:B------:R-:W3:Y:S08]  /*0060*/  LDC.64 R2, c[0x0][0x380] ;  /* 0x0000e000ff027b82 */ /* 0x000ef00000000a00 */
[----:B------:R-:W4:Y:S01]  /*0070*/  LDC.64 R4, c[0x0][0x388] ;  /* 0x0000e200ff047b82 */ /* 0x000f220000000a00 */
[----:B0-----:R-:W-:-:S05]  /*0080*/  IMAD R7, R0, UR4, R9 ;  /* 0x0000000400077c24 */ /* 0x001fca000f8e0209 */
[----:B-1----:R-:W-:-:S13]  /*0090*/  ISETP.GE.AND P1, PT, R7, UR5, PT ;  /* 0x0000000507007c0c */ /* 0x002fda000bf26270 */
[----:B---3--:R-:W-:-:S04]  /*00a0*/  @!P1 IMAD.WIDE R2, R7, 0x2, R2 ;  /* 0x0000000207029825 */ /* 0x008fc800078e0202 */
[----:B----4-:R-:W-:Y:S02]  /*00b0*/  @!P1 IMAD.WIDE R4, R7, 0x2, R4 ;  /* 0x0000000207049825 */ /* 0x010fe400078e0204 */
[----:B--2---:R0:W2:Y:S04]  /*00c0*/  @!P1 LDG.E.U16 R2, desc[UR6][R2.64] ;  /* 0x0000000602029981 */ /* 0x0040a8000c1e1500 */
[----:B------:R-:W3:Y:S01]  /*00d0*/  @!P1 LDG.E.U16 R4, desc[UR6][R4.64] ;  /* 0x0000000604049981 */ /* 0x000ee2000c1e1500 */
[----:B------:R-:W1:Y:S01]  /*00e0*/  S2UR UR5, SR_CgaCtaId ;  /* 0x00000000000579c3 */ /* 0x000e620000008800 */
[----:B------:R-:W-:Y:S01]  /*00f0*/  UMOV UR4, 0x400 ;  /* 0x0000040000047882 */ /* 0x000fe20000000000 */
[----:B------:R-:W-:Y:S01]  /*0100*/  HFMA2 R6, -RZ, RZ, 0, 0 ;  /* 0x00000000ff067431 */ /* 0x000fe200000001ff */
[----:B------:R-:W-:Y:S01]  /*0110*/  ISETP.GE.U32.AND P0, PT, R0, 0x2, PT ;  /* 0x000000020000780c */ /* 0x000fe20003f06070 */
[----:B-1----:R-:W-:-:S06]  /*0120*/  ULEA UR4, UR5, UR4, 0x18 ;  /* 0x0000000405047291 */ /* 0x002fcc000f8ec0ff */
[----:B0-----:R-:W-:Y:S01]  /*0130*/  LEA R3, R9, UR4, 0x2 ;  /* 0x0000000409037c11 */ /* 0x001fe2000f8e10ff */
[----:B--2---:R-:W-:Y:S02]  /*0140*/  @!P1 HADD2.F32 R7, -RZ, R2.H0_H0 ;  /* 0x20000002ff079230 */ /* 0x004fe40000004100 */
[----:B---3--:R-:W-:-:S05]  /*0150*/  @!P1 HADD2.F32 R8, -RZ, R4.H0_H0 ;  /* 0x20000004ff089230 */ /* 0x008fca0000004100 */
[----:B------:R-:W-:Y:S01]  /*0160*/  @!P1 FMUL R6, R7, R8 ;  /* 0x0000000807069220 */ /* 0x000fe20000400000 */
[----:B------:R-:W-:-:S04]  /*0170*/  ISETP.NE.AND P1, PT, R9, RZ, PT ;  /* 0x000000ff0900720c */ /* 0x000fc80003f25270 */
[----:B------:R0:W-:Y:S01]  /*0180*/  STS [R3], R6 ;  /* 0x0000000603007388 */ /* 0x0001e20000000800 */
[----:B------:R-:W-:Y:S06]  /*0190*/  BAR.SYNC.DEFER_BLOCKING 0x0 ;  /* 0x0000000000007b1d */ /* 0x000fec0000010000 */
[----:B------:R-:W-:Y:S05]  /*01a0*/  @!P0 BRA `(.L_x_11) ;  /* 0x00000000002c8947 */ /* 0x000fea0003800000 */
.L_x_12:
[----:B0-----:R-:W-:-:S04]  /*01b0*/  SHF.R.U32.HI R6, RZ, 0x1, R0 ;  /* 0x00000001ff067819 */ /* 0x001fc80000011600 */
[----:B------:R-:W-:-:S13]  /*01c0*/  ISETP.GE.U32.AND P0, PT, R9, R6, PT ;  /* 0x000000060900720c */ /* 0x000fda0003f06070 */
[----:B------:R-:W-:Y:S01]  /*01d0*/  @!P0 LEA R2, R6, R3, 0x2 ;  /* 0x0000000306028211 */ /* 0x000fe200078e10ff */
[----:B------:R-:W-:Y:S05]  /*01e0*/  @!P0 LDS R5, [R3] ;  /* 0x0000000003058984 */ /* 0x000fea0000000800 */
[----:B------:R-:W0:Y:S02]  /*01f0*/  @!P0 LDS R2, [R2] ;  /* 0x0000000002028984 */ /* 0x000e240000000800 */
[----:B0-----:R-:W-:-:S05]  /*0200*/  @!P0 FADD R4, R2, R5 ;  /* 0x0000000502048221 */ /* 0x001fca0000000000 */
[----:B------:R1:W-:Y:S01]  /*0210*/  @!P0 STS [R3], R4 ;  /* 0x0000000403008388 */ /* 0x0003e20000000800 */
[----:B------:R-:W-:Y:S01]  /*0220*/  BAR.SYNC.DEFER_BLOCKING 0x0 ;  /* 0x0000000000007b1d */ /* 0x000fe20000010000 */
[----:B------:R-:W-:Y:S02]  /*0230*/  ISETP.GT.U32.AND P0, PT, R0, 0x3, PT ;  /* 0x000000030000780c */ /* 0x000fe40003f04070 */
[----:B------:R-:W-:-:S11]  /*0240*/  MOV R0, R6 ;  /* 0x0000000600007202 */ /* 0x000fd60000000f00 */
[----:B-1----:R-:W-:Y:S05]  /*0250*/  @P0 BRA `(.L_x_12) ;  /* 0xfffffffc00d40947 */ /* 0x002fea000383ffff */
.L_x_11:
[----:B------:R-:W-:Y:S05]  /*0260*/  @P1 EXIT ;  /* 0x000000000000194d */ /* 0x000fea0003800000 */
[----:B------:R-:W1:Y:S01]  /*0270*/  S2UR UR5, SR_CgaCtaId ;  /* 0x00000000000579c3 */ /* 0x000e620000008800 */
[----:B------:R-:W-:-:S07]  /*0280*/  UMOV UR4, 0x400 ;  /* 0x0000040000047882 */ /* 0x000fce0000000000 */
[----:B0-----:R-:W0:Y:S01]  /*0290*/  LDC.64 R2, c[0x0][0x390] ;  /* 0x0000e400ff027b82 */ /* 0x001e220000000a00 */
[----:B-1----:R-:W-:-:S09]  /*02a0*/  ULEA UR4, UR5, UR4, 0x18 ;  /* 0x0000000405047291 */ /* 0x002fd2000f8ec0ff */
[----:B------:R-:W0:Y:S04]  /*02b0*/  LDS R5, [UR4] ;  /* 0x00000004ff057984 */ /* 0x000e280008000800 */
[----:B0-----:R-:W-:Y:S01]  /*02c0*/  REDG.E.ADD.F32.FTZ.RN.STRONG.GPU desc[UR6][R2.64], R5 ;  /* 0x00000005020079a6 */ /* 0x001fe2000c12f306 */
[----:B------:R-:W-:Y:S05]  /*02d0*/  EXIT ;  /* 0x000000000000794d */ /* 0x000fea0003800000 */
.L_x_13:
        /* <DEDUP_REMOVED lines=10> */
.L_x_22:


//--------------------- .text._Z14dotProductFP32PfS_S_i --------------------------
	.section	.text._Z14dotProductFP32PfS_S_i,"ax",@progbits
	.align	128
        .global         _Z14dotProductFP32PfS_S_i
        .type           _Z14dotProductFP32PfS_S_i,@function
        .size           _Z14dotProductFP32PfS_S_i,(.L_x_23 - _Z14dotProductFP32PfS_S_i)
        .other          _Z14dotProductFP32PfS_S_i,@"STO_CUDA_ENTRY STV_DEFAULT"
_Z14dotProductFP32PfS_S_i:
.text._Z14dotProductFP32PfS_S_i:
        /* <DEDUP_REMOVED lines=12> */
[----:B--2---:R-:W2:Y:S04]  /*00c0*/  @!P1 LDG.E R2, desc[UR6][R2.64] ;  /* 0x0000000602029981 */ /* 0x004ea8000c1e1900 */
[----:B------:R-:W2:Y:S01]  /*00d0*/  @!P1 LDG.E R5, desc[UR6][R4.64] ;  /* 0x0000000604059981 */ /* 0x000ea2000c1e1900 */
[----:B------:R-:W0:Y:S01]  /*00e0*/  S2UR UR5, SR_CgaCtaId ;  /* 0x00000000000579c3 */ /* 0x000e220000008800 */
[----:B------:R-:W-:Y:S01]  /*00f0*/  UMOV UR4, 0x400 ;  /* 0x0000040000047882 */ /* 0x000fe20000000000 */
[----:B------:R-:W-:Y:S01]  /*0100*/  ISETP.GE.U32.AND P0, PT, R0, 0x2, PT ;  /* 0x000000020000780c */ /* 0x000fe20003f06070 */
[----:B------:R-:W-:Y:S01]  /*0110*/  IMAD.MOV.U32 R6, RZ, RZ, RZ ;  /* 0x000000ffff067224 */ /* 0x000fe200078e00ff */
[----:B0-----:R-:W-:-:S06]  /*0120*/  ULEA UR4, UR5, UR4, 0x18 ;  /* 0x0000000405047291 */ /* 0x001fcc000f8ec0ff */
[C---:B------:R-:W-:Y:S01]  /*0130*/  LEA R7, R9.reuse, UR4, 0x2 ;  /* 0x0000000409077c11 */ /* 0x040fe2000f8e10ff */
[----:B--2---:R-:W-:Y:S01]  /*0140*/  @!P1 FMUL R6, R2, R5 ;  /* 0x0000000502069220 */ /* 0x004fe20000400000 */
[----:B------:R-:W-:-:S04]  /*0150*/  ISETP.NE.AND P1, PT, R9, RZ, PT ;  /* 0x000000ff0900720c */ /* 0x000fc80003f25270 */
[----:B------:R0:W-:Y:S01]  /*0160*/  STS [R7], R6 ;  /* 0x0000000607007388 */ /* 0x0001e20000000800 */
[----:B------:R-:W-:Y:S06]  /*0170*/  BAR.SYNC.DEFER_BLOCKING 0x0 ;  /* 0x0000000000007b1d */ /* 0x000fec0000010000 */
[----:B------:R-:W-:Y:S05]  /*0180*/  @!P0 BRA `(.L_x_14) ;  /* 0x00000000002c8947 */ /* 0x000fea0003800000 */
.L_x_15:
        /* <DEDUP_REMOVED lines=8> */
[----:B------:R-:W-:Y:S01]  /*0210*/  ISETP.GT.U32.AND P0, PT, R0, 0x3, PT ;  /* 0x000000030000780c */ /* 0x000fe20003f04070 */
[----:B------:R-:W-:-:S12]  /*0220*/  IMAD.MOV.U32 R0, RZ, RZ, R6 ;  /* 0x000000ffff007224 */ /* 0x000fd800078e0006 */
[----:B-1----:R-:W-:Y:S05]  /*0230*/  @P0 BRA `(.L_x_15) ;  /* 0xfffffffc00d40947 */ /* 0x002fea000383ffff */
.L_x_14:
[----:B------:R-:W-:Y:S05]  /*0240*/  @P1 EXIT ;  /* 0x000000000000194d */ /* 0x000fea0003800000 */
[----:B------:R-:W1:Y:S01]  /*0250*/  S2UR UR5, SR_CgaCtaId ;  /* 0x00000000000579c3 */ /* 0x000e620000008800 */
[----:B------:R-:W-:-:S07]  /*0260*/  UMOV UR4, 0x400 ;  /* 0x0000040000047882 */ /* 0x000fce0000000000 */
[----:B------:R-:W2:Y:S01]  /*0270*/  LDC.64 R2, c[0x0][0x390] ;  /* 0x0000e400ff027b82 */ /* 0x000ea20000000a00 */
[----:B-1----:R-:W-:-:S09]  /*0280*/  ULEA UR4, UR5, UR4, 0x18 ;  /* 0x0000000405047291 */ /* 0x002fd2000f8ec0ff */
[----:B------:R-:W2:Y:S04]  /*0290*/  LDS R5, [UR4] ;  /* 0x00000004ff057984 */ /* 0x000ea80008000800 */
[----:B--2---:R-:W-:Y:S01]  /*02a0*/  REDG.E.ADD.F32.FTZ.RN.STRONG.GPU desc[UR6][R2.64], R5 ;  /* 0x00000005020079a6 */ /* 0x004fe2000c12f306 */
[----:B------:R-:W-:Y:S05]  /*02b0*/  EXIT ;  /* 0x000000000000794d */ /* 0x000fea0003800000 */
.L_x_16:
        /* <DEDUP_REMOVED lines=12> */
.L_x_23:


//--------------------- .text._Z11vecAddMixedP6__halfS0_S0_i --------------------------
	.section	.text._Z11vecAddMixedP6__halfS0_S0_i,"ax",@progbits
	.align	128
        .global         _Z11vecAddMixedP6__halfS0_S0_i
        .type           _Z11vecAddMixedP6__halfS0_S0_i,@function
        .size           _Z11vecAddMixedP6__halfS0_S0_i,(.L_x_24 - _Z11vecAddMixedP6__halfS0_S0_i)
        .other          _Z11vecAddMixedP6__halfS0_S0_i,@"STO_CUDA_ENTRY STV_DEFAULT"
_Z11vecAddMixedP6__halfS0_S0_i:
.text._Z11vecAddMixedP6__halfS0_S0_i:
[----:B------:R-:W-:Y:S01]  /*0000*/  LDC R1, c[0x0][0x37c] ;  /* 0x0000df00ff017b82 */ /* 0x000fe20000000800 */
[----:B------:R-:W0:Y:S07]  /*0010*/  S2R R0, SR_TID.X ;  /* 0x0000000000007919 */ /* 0x000e2e0000002100 */
[----:B------:R-:W0:Y:S01]  /*0020*/  S2UR UR4, SR_CTAID.X ;  /* 0x00000000000479c3 */ /* 0x000e220000002500 */
[----:B------:R-:W1:Y:S07]  /*0030*/  LDCU UR5, c[0x0][0x398] ;  /* 0x00007300ff0577ac */ /* 0x000e6e0008000800 */
[----:B------:R-:W0:Y:S02]  /*0040*/  LDC R9, c[0x0][0x360] ;  /* 0x0000d800ff097b82 */ /* 0x000e240000000800 */
[----:B0-----:R-:W-:-:S05]  /*0050*/  IMAD R9, R9, UR4, R0 ;  /* 0x0000000409097c24 */ /* 0x001fca000f8e0200 */
[----:B-1----:R-:W-:-:S13]  /*0060*/  ISETP.GE.AND P0, PT, R9, UR5, PT ;  /* 0x0000000509007c0c */ /* 0x002fda000bf06270 */
[----:B------:R-:W-:Y:S05]  /*0070*/  @P0 EXIT ;  /* 0x000000000000094d */ /* 0x000fea0003800000 */
[----:B------:R-:W0:Y:S01]  /*0080*/  LDC.64 R2, c[0x0][0x380] ;  /* 0x0000e000ff027b82 */ /* 0x000e220000000a00 */
[----:B------:R-:W1:Y:S07]  /*0090*/  LDCU.64 UR4, c[0x0][0x358] ;  /* 0x00006b00ff0477ac */ /* 0x000e6e0008000a00 */
[----:B------:R-:W2:Y:S08]  /*00a0*/  LDC.64 R4, c[0x0][0x388] ;  /* 0x0000e200ff047b82 */ /* 0x000eb00000000a00 */
[----:B------:R-:W3:Y:S01]  /*00b0*/  LDC.64 R6, c[0x0][0x390] ;  /* 0x0000e400ff067b82 */ /* 0x000ee20000000a00 */
[----:B0-----:R-:W-:-:S06]  /*00c0*/  IMAD.WIDE R2, R9, 0x2, R2 ;  /* 0x0000000209027825 */ /* 0x001fcc00078e0202 */
[----:B-1----:R-:W4:Y:S01]  /*00d0*/  LDG.E.U16 R2, desc[UR4][R2.64] ;  /* 0x0000000402027981 */ /* 0x002f22000c1e1500 */
[----:B--2---:R-:W-:-:S06]  /*00e0*/  IMAD.WIDE R4, R9, 0x2, R4 ;  /* 0x0000000209047825 */ /* 0x004fcc00078e0204 */
[----:B------:R-:W2:Y:S01]  /*00f0*/  LDG.E.U16 R4, desc[UR4][R4.64] ;  /* 0x0000000404047981 */ /* 0x000ea2000c1e1500 */
[----:B---3--:R-:W-:-:S04]  /*0100*/  IMAD.WIDE R6, R9, 0x2, R6 ;  /* 0x0000000209067825 */ /* 0x008fc800078e0206 */
[----:B----4-:R-:W-:Y:S02]  /*0110*/  HADD2.F32 R0, -RZ, R2.H0_H0 ;  /* 0x20000002ff007230 */ /* 0x010fe40000004100 */
[----:B--2---:R-:W-:-:S05]  /*0120*/  HADD2.F32 R11, -RZ, R4.H0_H0 ;  /* 0x20000004ff0b7230 */ /* 0x004fca0000004100 */
[----:B------:R-:W-:-:S05]  /*0130*/  FADD R0, R0, R11 ;  /* 0x0000000b00007221 */ /* 0x000fca0000000000 */
[----:B------:R-:W-:-:S05]  /*0140*/  F2FP.F16.F32.PACK_AB R0, RZ, R0 ;  /* 0x00000000ff00723e */ /* 0x000fca00000000ff */
[----:B------:R-:W-:Y:S01]  /*0150*/  STG.E.U16 desc[UR4][R6.64], R0 ;  /* 0x0000000006007986 */ /* 0x000fe2000c101504 */
[----:B------:R-:W-:Y:S05]  /*0160*/  EXIT ;  /* 0x000000000000794d */ /* 0x000fea0003800000 */
.L_x_17:
        /* <DEDUP_REMOVED lines=9> */
.L_x_24:


//--------------------- .text._Z10vecAddFP16P6__halfS0_S0_i --------------------------
	.section	.text._Z10vecAddFP16P6__halfS0_S0_i,"ax",@progbits
	.align	128
        .global         _Z10vecAddFP16P6__halfS0_S0_i
        .type           _Z10vecAddFP16P6__halfS0_S0_i,@function
        .size           _Z10vecAddFP16P6__halfS0_S0_i,(.L_x_25 - _Z10vecAddFP16P6__halfS0_S0_i)
        .other          _Z10vecAddFP16P6__halfS0_S0_i,@"STO_CUDA_ENTRY STV_DEFAULT"
_Z10vecAddFP16P6__halfS0_S0_i:
.text._Z10vecAddFP16P6__halfS0_S0_i:
        /* <DEDUP_REMOVED lines=15> */
[----:B------:R-:W4:Y:S01]  /*00f0*/  LDG.E.U16 R5, desc[UR4][R4.64] ;  /* 0x0000000404057981 */ /* 0x000f22000c1e1500 */
[----:B---3--:R-:W-:-:S04]  /*0100*/  IMAD.WIDE R6, R9, 0x2, R6 ;  /* 0x0000000209067825 */ /* 0x008fc800078e0206 */
[----:B----4-:R-:W-:-:S05]  /*0110*/  HADD2 R5, R2.H0_H0, R5.H0_H0 ;  /* 0x2000000502057230 */ /* 0x010fca0000000800 */
[----:B------:R-:W-:Y:S01]  /*0120*/  STG.E.U16 desc[UR4][R6.64], R5 ;  /* 0x0000000506007986 */ /* 0x000fe2000c101504 */
[----:B------:R-:W-:Y:S05]  /*0130*/  EXIT ;  /* 0x000000000000794d */ /* 0x000fea0003800000 */
.L_x_18:
        /* <DEDUP_REMOVED lines=12> */
.L_x_25:


//--------------------- .text._Z10vecAddFP32PfS_S_i --------------------------
	.section	.text._Z10vecAddFP32PfS_S_i,"ax",@progbits
	.align	128
        .global         _Z10vecAddFP32PfS_S_i
        .type           _Z10vecAddFP32PfS_S_i,@function
        .size           _Z10vecAddFP32PfS_S_i,(.L_x_26 - _Z10vecAddFP32PfS_S_i)
        .other          _Z10vecAddFP32PfS_S_i,@"STO_CUDA_ENTRY STV_DEFAULT"
_Z10vecAddFP32PfS_S_i:
.text._Z10vecAddFP32PfS_S_i:
        /* <DEDUP_REMOVED lines=13> */
[----:B-1----:R-:W4:Y:S01]  /*00d0*/  LDG.E R2, desc[UR4][R2.64] ;  /* 0x0000000402027981 */ /* 0x002f22000c1e1900 */
[----:B--2---:R-:W-:-:S06]  /*00e0*/  IMAD.WIDE R4, R9, 0x4, R4 ;  /* 0x0000000409047825 */ /* 0x004fcc00078e0204 */
[----:B------:R-:W4:Y:S01]  /*00f0*/  LDG.E R5, desc[UR4][R4.64] ;  /* 0x0000000404057981 */ /* 0x000f22000c1e1900 */
[----:B---3--:R-:W-:-:S04]  /*0100*/  IMAD.WIDE R6, R9, 0x4, R6 ;  /* 0x0000000409067825 */ /* 0x008fc800078e0206 */
[----:B----4-:R-:W-:-:S05]  /*0110*/  FADD R9, R2, R5 ;  /* 0x0000000502097221 */ /* 0x010fca0000000000 */
[----:B------:R-:W-:Y:S01]  /*0120*/  STG.E desc[UR4][R6.64], R9 ;  /* 0x0000000906007986 */ /* 0x000fe2000c101904 */
[----:B------:R-:W-:Y:S05]  /*0130*/  EXIT ;  /* 0x000000000000794d */ /* 0x000fea0003800000 */
.L_x_19:
        /* <DEDUP_REMOVED lines=12> */
.L_x_26:


//--------------------- .nv.shared.reserved.0     --------------------------
	.section	.nv.shared.reserved.0,"aw",@nobits
	.weak		__nv_reservedSMEM_offset_0_alias
	.size		__nv_reservedSMEM_offset_0_alias, 0, 64
	.other		__nv_reservedSMEM_offset_0_alias,@"STO_CUDA_RESERVED_SHARED STV_DEFAULT"
__nv_reservedSMEM_offset_0_alias:
	.zero		0
	.zero		64


//--------------------- .nv.shared._Z15dotProductMixedP6__halfS0_Pfi --------------------------
	.section	.nv.shared._Z15dotProductMixedP6__halfS0_Pfi,"aw",@nobits
	.sectionflags	@""
	.align	4
.nv.shared._Z15dotProductMixedP6__halfS0_Pfi:
	.zero		2048


//--------------------- .nv.shared._Z14dotProductFP32PfS_S_i --------------------------
	.section	.nv.shared._Z14dotProductFP32PfS_S_i,"aw",@nobits
	.sectionflags	@""
	.align	4
.nv.shared._Z14dotProductFP32PfS_S_i:
	.zero		2048


//--------------------- .nv.constant0._Z11matMulMixedP6__halfS0_Pfi --------------------------
	.section	.nv.constant0._Z11matMulMixedP6__halfS0_Pfi,"a",@progbits
	.sectionflags	@""
	.align	4
.nv.constant0._Z11matMulMixedP6__halfS0_Pfi:
	.zero		924


//--------------------- .nv.constant0._Z10matMulFP32PfS_S_i --------------------------
	.section	.nv.constant0._Z10matMulFP32PfS_S_i,"a",@progbits
	.sectionflags	@""
	.align	4
.nv.constant0._Z10matMulFP32PfS_S_i:
	.zero		924


//--------------------- .nv.constant0._Z15dotProductMixedP6__halfS0_Pfi --------------------------
	.section	.nv.constant0._Z15dotProductMixedP6__halfS0_Pfi,"a",@progbits
	.sectionflags	@""
	.align	4
.nv.constant0._Z15dotProductMixedP6__halfS0_Pfi:
	.zero		924


//--------------------- .nv.constant0._Z14dotProductFP32PfS_S_i --------------------------
	.section	.nv.constant0._Z14dotProductFP32PfS_S_i,"a",@progbits
	.sectionflags	@""
	.align	4
.nv.constant0._Z14dotProductFP32PfS_S_i:
	.zero		924


//--------------------- .nv.constant0._Z11vecAddMixedP6__halfS0_S0_i --------------------------
	.section	.nv.constant0._Z11vecAddMixedP6__halfS0_S0_i,"a",@progbits
	.sectionflags	@""
	.align	4
.nv.constant0._Z11vecAddMixedP6__halfS0_S0_i:
	.zero		924


//--------------------- .nv.constant0._Z10vecAddFP16P6__halfS0_S0_i --------------------------
	.section	.nv.constant0._Z10vecAddFP16P6__halfS0_S0_i,"a",@progbits
	.sectionflags	@""
	.align	4
.nv.constant0._Z10vecAddFP16P6__halfS0_S0_i:
	.zero		924


//--------------------- .nv.constant0._Z10vecAddFP32PfS_S_i --------------------------
	.section	.nv.constant0._Z10vecAddFP32PfS_S_i,"a",@progbits
	.sectionflags	@""
	.align	4
.nv.constant0._Z10vecAddFP32PfS_S_i:
	.zero		924


//--------------------- SYMBOLS --------------------------

	.type		.nv.reservedSmem.offset0,@object
	.size		.nv.reservedSmem.offset0,0x4
	.type		.nv.reservedSmem.cap,@object
	.size		.nv.reservedSmem.cap,0x4
